//
// Generated by NVIDIA NVVM Compiler
//
// Compiler Build ID: CL-36424714
// Cuda compilation tools, release 13.0, V13.0.88
// Based on NVVM 20.0.0
//

.version 9.0
.target sm_100
.address_size 64

	// .globl	_Z12simpleKernelPsyii

.visible .entry _Z12simpleKernelPsyii(
	.param .u64 .ptr .align 1 _Z12simpleKernelPsyii_param_0,
	.param .u64 _Z12simpleKernelPsyii_param_1,
	.param .u32 _Z12simpleKernelPsyii_param_2,
	.param .u32 _Z12simpleKernelPsyii_param_3
)
{
	.reg .b16 	%rs<2>;
	.reg .b32 	%r<17>;
	.reg .b32 	%f<7>;
	.reg .b64 	%rd<6>;
	.reg .b64 	%fd<3>;

	ld.param.u64 	%rd1, [_Z12simpleKernelPsyii_param_0];
	ld.param.u64 	%rd2, [_Z12simpleKernelPsyii_param_1];
	ld.param.u32 	%r1, [_Z12simpleKernelPsyii_param_2];
	ld.param.u32 	%r2, [_Z12simpleKernelPsyii_param_3];
	cvta.to.global.u64 	%rd3, %rd1;
	mov.u32 	%r3, %ctaid.x;
	mov.u32 	%r4, %ntid.x;
	mov.u32 	%r5, %tid.x;
	mad.lo.s32 	%r6, %r3, %r4, %r5;
	mov.u32 	%r7, %ctaid.y;
	mov.u32 	%r8, %ntid.y;
	mov.u32 	%r9, %tid.y;
	mad.lo.s32 	%r10, %r7, %r8, %r9;
	cvt.rn.f32.s32 	%f1, %r6;
	cvt.rn.f32.s32 	%f2, %r1;
	div.rn.f32 	%f3, %f1, %f2;
	cvt.rn.f32.u32 	%f4, %r10;
	cvt.rn.f32.s32 	%f5, %r2;
	div.rn.f32 	%f6, %f4, %f5;
	tex.2d.v4.s32.f32 	{%r11, %r12, %r13, %r14}, [%rd2, {%f3, %f6}];
	cvt.u16.u32 	%rs1, %r11;
	cvt.rn.f64.s16 	%fd1, %rs1;
	mul.f64 	%fd2, %fd1, 0d3FE0000000000000;
	cvt.rzi.s32.f64 	%r15, %fd2;
	mad.lo.s32 	%r16, %r1, %r10, %r6;
	mul.wide.s32 	%rd4, %r16, 2;
	add.s64 	%rd5, %rd3, %rd4;
	st.global.u16 	[%rd5], %r15;
	ret;

}
	// .globl	_Z12simpleKernelPtyii
.visible .entry _Z12simpleKernelPtyii(
	.param .u64 .ptr .align 1 _Z12simpleKernelPtyii_param_0,
	.param .u64 _Z12simpleKernelPtyii_param_1,
	.param .u32 _Z12simpleKernelPtyii_param_2,
	.param .u32 _Z12simpleKernelPtyii_param_3
)
{
	.reg .b16 	%rs<2>;
	.reg .b32 	%r<17>;
	.reg .b32 	%f<7>;
	.reg .b64 	%rd<6>;
	.reg .b64 	%fd<3>;

	ld.param.u64 	%rd1, [_Z12simpleKernelPtyii_param_0];
	ld.param.u64 	%rd2, [_Z12simpleKernelPtyii_param_1];
	ld.param.u32 	%r1, [_Z12simpleKernelPtyii_param_2];
	ld.param.u32 	%r2, [_Z12simpleKernelPtyii_param_3];
	cvta.to.global.u64 	%rd3, %rd1;
	mov.u32 	%r3, %ctaid.x;
	mov.u32 	%r4, %ntid.x;
	mov.u32 	%r5, %tid.x;
	mad.lo.s32 	%r6, %r3, %r4, %r5;
	mov.u32 	%r7, %ctaid.y;
	mov.u32 	%r8, %ntid.y;
	mov.u32 	%r9, %tid.y;
	mad.lo.s32 	%r10, %r7, %r8, %r9;
	cvt.rn.f32.s32 	%f1, %r6;
	cvt.rn.f32.s32 	%f2, %r1;
	div.rn.f32 	%f3, %f1, %f2;
	cvt.rn.f32.u32 	%f4, %r10;
	cvt.rn.f32.s32 	%f5, %r2;
	div.rn.f32 	%f6, %f4, %f5;
	tex.2d.v4.u32.f32 	{%r11, %r12, %r13, %r14}, [%rd2, {%f3, %f6}];
	cvt.u16.u32 	%rs1, %r11;
	cvt.rn.f64.u16 	%fd1, %rs1;
	mul.f64 	%fd2, %fd1, 0d3FE0000000000000;
	cvt.rzi.s32.f64 	%r15, %fd2;
	mad.lo.s32 	%r16, %r1, %r10, %r6;
	mul.wide.s32 	%rd4, %r16, 2;
	add.s64 	%rd5, %rd3, %rd4;
	st.global.u16 	[%rd5], %r15;
	ret;

}
	// .globl	_Z14rasterizerTestPsyyii
.visible .entry _Z14rasterizerTestPsyyii(
	.param .u64 .ptr .align 1 _Z14rasterizerTestPsyyii_param_0,
	.param .u64 _Z14rasterizerTestPsyyii_param_1,
	.param .u64 _Z14rasterizerTestPsyyii_param_2,
	.param .u32 _Z14rasterizerTestPsyyii_param_3,
	.param .u32 _Z14rasterizerTestPsyyii_param_4
)
{
	.reg .pred 	%p<2>;
	.reg .b16 	%rs<3>;
	.reg .b32 	%r<73>;
	.reg .b32 	%f<15>;
	.reg .b64 	%rd<7>;

	ld.param.u64 	%rd1, [_Z14rasterizerTestPsyyii_param_0];
	ld.param.u64 	%rd2, [_Z14rasterizerTestPsyyii_param_1];
	ld.param.u64 	%rd3, [_Z14rasterizerTestPsyyii_param_2];
	ld.param.u32 	%r1, [_Z14rasterizerTestPsyyii_param_3];
	ld.param.u32 	%r2, [_Z14rasterizerTestPsyyii_param_4];
	mov.u32 	%r3, %ctaid.x;
	mov.u32 	%r4, %ntid.x;
	mov.u32 	%r5, %tid.x;
	mad.lo.s32 	%r6, %r3, %r4, %r5;
	mov.u32 	%r7, %ctaid.y;
	mov.u32 	%r8, %ntid.y;
	mov.u32 	%r9, %tid.y;
	mad.lo.s32 	%r10, %r7, %r8, %r9;
	cvt.rn.f32.s32 	%f1, %r6;
	cvt.rn.f32.s32 	%f2, %r1;
	div.rn.f32 	%f3, %f1, %f2;
	cvt.rn.f32.u32 	%f4, %r10;
	cvt.rn.f32.s32 	%f5, %r2;
	div.rn.f32 	%f6, %f4, %f5;
	add.s32 	%r11, %r10, -1;
	cvt.rn.f32.s32 	%f7, %r11;
	div.rn.f32 	%f8, %f7, %f5;
	add.s32 	%r12, %r6, -1;
	cvt.rn.f32.s32 	%f9, %r12;
	div.rn.f32 	%f10, %f9, %f2;
	tex.2d.v4.u32.f32 	{%r13, %r14, %r15, %r16}, [%rd3, {%f10, %f8}];
	and.b32  	%r17, %r13, 255;
	tex.2d.v4.u32.f32 	{%r18, %r19, %r20, %r21}, [%rd3, {%f10, %f6}];
	and.b32  	%r22, %r18, 255;
	add.s32 	%r23, %r22, %r17;
	add.s32 	%r24, %r10, 1;
	cvt.rn.f32.u32 	%f11, %r24;
	div.rn.f32 	%f12, %f11, %f5;
	tex.2d.v4.u32.f32 	{%r25, %r26, %r27, %r28}, [%rd3, {%f10, %f12}];
	and.b32  	%r29, %r25, 255;
	add.s32 	%r30, %r29, %r23;
	tex.2d.v4.u32.f32 	{%r31, %r32, %r33, %r34}, [%rd3, {%f3, %f8}];
	and.b32  	%r35, %r31, 255;
	add.s32 	%r36, %r35, %r30;
	tex.2d.v4.u32.f32 	{%r37, %r38, %r39, %r40}, [%rd3, {%f3, %f6}];
	and.b32  	%r41, %r37, 255;
	add.s32 	%r42, %r41, %r36;
	tex.2d.v4.u32.f32 	{%r43, %r44, %r45, %r46}, [%rd3, {%f3, %f12}];
	and.b32  	%r47, %r43, 255;
	add.s32 	%r48, %r47, %r42;
	add.s32 	%r49, %r6, 1;
	cvt.rn.f32.s32 	%f13, %r49;
	div.rn.f32 	%f14, %f13, %f2;
	tex.2d.v4.u32.f32 	{%r50, %r51, %r52, %r53}, [%rd3, {%f14, %f8}];
	and.b32  	%r54, %r50, 255;
	add.s32 	%r55, %r54, %r48;
	tex.2d.v4.u32.f32 	{%r56, %r57, %r58, %r59}, [%rd3, {%f14, %f6}];
	and.b32  	%r60, %r56, 255;
	add.s32 	%r61, %r60, %r55;
	tex.2d.v4.u32.f32 	{%r62, %r63, %r64, %r65}, [%rd3, {%f14, %f12}];
	tex.2d.v4.s32.f32 	{%r66, %r67, %r68, %r69}, [%rd2, {%f3, %f6}];
	and.b32  	%r70, %r62, 255;
	cvt.u16.u32 	%rs1, %r66;
	cvta.to.global.u64 	%rd4, %rd1;
	neg.s32 	%r71, %r61;
	setp.eq.s32 	%p1, %r70, %r71;
	selp.b16 	%rs2, %rs1, 0, %p1;
	mad.lo.s32 	%r72, %r1, %r10, %r6;
	mul.wide.s32 	%rd5, %r72, 2;
	add.s64 	%rd6, %rd4, %rd5;
	st.global.u16 	[%rd6], %rs2;
	ret;

}
	// .globl	_Z14rasterizerTestPtyyii
.visible .entry _Z14rasterizerTestPtyyii(
	.param .u64 .ptr .align 1 _Z14rasterizerTestPtyyii_param_0,
	.param .u64 _Z14rasterizerTestPtyyii_param_1,
	.param .u64 _Z14rasterizerTestPtyyii_param_2,
	.param .u32 _Z14rasterizerTestPtyyii_param_3,
	.param .u32 _Z14rasterizerTestPtyyii_param_4
)
{
	.reg .pred 	%p<2>;
	.reg .b16 	%rs<3>;
	.reg .b32 	%r<73>;
	.reg .b32 	%f<15>;
	.reg .b64 	%rd<7>;

	ld.param.u64 	%rd1, [_Z14rasterizerTestPtyyii_param_0];
	ld.param.u64 	%rd2, [_Z14rasterizerTestPtyyii_param_1];
	ld.param.u64 	%rd3, [_Z14rasterizerTestPtyyii_param_2];
	ld.param.u32 	%r1, [_Z14rasterizerTestPtyyii_param_3];
	ld.param.u32 	%r2, [_Z14rasterizerTestPtyyii_param_4];
	mov.u32 	%r3, %ctaid.x;
	mov.u32 	%r4, %ntid.x;
	mov.u32 	%r5, %tid.x;
	mad.lo.s32 	%r6, %r3, %r4, %r5;
	mov.u32 	%r7, %ctaid.y;
	mov.u32 	%r8, %ntid.y;
	mov.u32 	%r9, %tid.y;
	mad.lo.s32 	%r10, %r7, %r8, %r9;
	cvt.rn.f32.s32 	%f1, %r6;
	cvt.rn.f32.s32 	%f2, %r1;
	div.rn.f32 	%f3, %f1, %f2;
	cvt.rn.f32.u32 	%f4, %r10;
	cvt.rn.f32.s32 	%f5, %r2;
	div.rn.f32 	%f6, %f4, %f5;
	add.s32 	%r11, %r10, -1;
	cvt.rn.f32.s32 	%f7, %r11;
	div.rn.f32 	%f8, %f7, %f5;
	add.s32 	%r12, %r6, -1;
	cvt.rn.f32.s32 	%f9, %r12;
	div.rn.f32 	%f10, %f9, %f2;
	tex.2d.v4.u32.f32 	{%r13, %r14, %r15, %r16}, [%rd3, {%f10, %f8}];
	and.b32  	%r17, %r13, 255;
	tex.2d.v4.u32.f32 	{%r18, %r19, %r20, %r21}, [%rd3, {%f10, %f6}];
	and.b32  	%r22, %r18, 255;
	add.s32 	%r23, %r22, %r17;
	add.s32 	%r24, %r10, 1;
	cvt.rn.f32.u32 	%f11, %r24;
	div.rn.f32 	%f12, %f11, %f5;
	tex.2d.v4.u32.f32 	{%r25, %r26, %r27, %r28}, [%rd3, {%f10, %f12}];
	and.b32  	%r29, %r25, 255;
	add.s32 	%r30, %r29, %r23;
	tex.2d.v4.u32.f32 	{%r31, %r32, %r33, %r34}, [%rd3, {%f3, %f8}];
	and.b32  	%r35, %r31, 255;
	add.s32 	%r36, %r35, %r30;
	tex.2d.v4.u32.f32 	{%r37, %r38, %r39, %r40}, [%rd3, {%f3, %f6}];
	and.b32  	%r41, %r37, 255;
	add.s32 	%r42, %r41, %r36;
	tex.2d.v4.u32.f32 	{%r43, %r44, %r45, %r46}, [%rd3, {%f3, %f12}];
	and.b32  	%r47, %r43, 255;
	add.s32 	%r48, %r47, %r42;
	add.s32 	%r49, %r6, 1;
	cvt.rn.f32.s32 	%f13, %r49;
	div.rn.f32 	%f14, %f13, %f2;
	tex.2d.v4.u32.f32 	{%r50, %r51, %r52, %r53}, [%rd3, {%f14, %f8}];
	and.b32  	%r54, %r50, 255;
	add.s32 	%r55, %r54, %r48;
	tex.2d.v4.u32.f32 	{%r56, %r57, %r58, %r59}, [%rd3, {%f14, %f6}];
	and.b32  	%r60, %r56, 255;
	add.s32 	%r61, %r60, %r55;
	tex.2d.v4.u32.f32 	{%r62, %r63, %r64, %r65}, [%rd3, {%f14, %f12}];
	tex.2d.v4.u32.f32 	{%r66, %r67, %r68, %r69}, [%rd2, {%f3, %f6}];
	and.b32  	%r70, %r62, 255;
	cvt.u16.u32 	%rs1, %r66;
	cvta.to.global.u64 	%rd4, %rd1;
	neg.s32 	%r71, %r61;
	setp.eq.s32 	%p1, %r70, %r71;
	selp.b16 	%rs2, %rs1, 0, %p1;
	mad.lo.s32 	%r72, %r1, %r10, %r6;
	mul.wide.s32 	%rd5, %r72, 2;
	add.s64 	%rd6, %rd4, %rd5;
	st.global.u16 	[%rd6], %rs2;
	ret;

}


// ===== COMPILED SASS (sm_100) =====

	.target	sm_100

	.elftype	@"ET_EXEC"


//--------------------- .note.nv.tkinfo           --------------------------
	.section	.note.nv.tkinfo,"",@"SHT_NOTE"
	.sectionflags	@"SHF_NOTE_NV_TKINFO"
	.tkinfo
        /*0018*/ 	.word	0x00000002
        /*0030*/ 	.string	""
        /*0030*/ 	.string	"ptxas"
        /*0030*/ 	.string	"Cuda compilation tools, release 13.0, V13.0.88"
        /*0030*/ 	.string	"Build cuda_13.0.r13.0/compiler.36424714_0"
        /*0030*/ 	.string	"-arch sm_100 -m 64 "



//--------------------- .note.nv.cuinfo           --------------------------
	.section	.note.nv.cuinfo,"",@"SHT_NOTE"
	.sectionflags	@"SHF_NOTE_NV_CUINFO"
        /*0018*/ 	.short	0x0002
        /*001a*/ 	.short	0x0064
        /*001c*/ 	.short	0x0082
	.zero		2


//--------------------- .nv.info                  --------------------------
	.section	.nv.info,"",@"SHT_CUDA_INFO"
	.align	4


	//----- nvinfo : EIATTR_REGCOUNT
	.align		4
        /*0000*/ 	.byte	0x04, 0x2f
        /*0002*/ 	.short	(.L_1 - .L_0)
	.align		4
.L_0:
        /*0004*/ 	.word	index@(_Z12simpleKernelPsyii)
        /*0008*/ 	.word	0x00000011


	//----- nvinfo : EIATTR_FRAME_SIZE
	.align		4
.L_1:
        /*000c*/ 	.byte	0x04, 0x11
        /*000e*/ 	.short	(.L_3 - .L_2)
	.align		4
.L_2:
        /*0010*/ 	.word	index@($__internal_3_$__cuda_sm3x_div_rn_noftz_f32_slowpath)
        /*0014*/ 	.word	0x00000000


	//----- nvinfo : EIATTR_FRAME_SIZE
	.align		4
.L_3:
        /*0018*/ 	.byte	0x04, 0x11
        /*001a*/ 	.short	(.L_5 - .L_4)
	.align		4
.L_4:
        /*001c*/ 	.word	index@(_Z12simpleKernelPsyii)
        /*0020*/ 	.word	0x00000000


	//----- nvinfo : EIATTR_REGCOUNT
	.align		4
.L_5:
        /*0024*/ 	.byte	0x04, 0x2f
        /*0026*/ 	.short	(.L_7 - .L_6)
	.align		4
.L_6:
        /*0028*/ 	.word	index@(_Z12simpleKernelPtyii)
        /*002c*/ 	.word	0x00000011


	//----- nvinfo : EIATTR_FRAME_SIZE
	.align		4
.L_7:
        /*0030*/ 	.byte	0x04, 0x11
        /*0032*/ 	.short	(.L_9 - .L_8)
	.align		4
.L_8:
        /*0034*/ 	.word	index@($__internal_2_$__cuda_sm3x_div_rn_noftz_f32_slowpath)
        /*0038*/ 	.word	0x00000000


	//----- nvinfo : EIATTR_FRAME_SIZE
	.align		4
.L_9:
        /*003c*/ 	.byte	0x04, 0x11
        /*003e*/ 	.short	(.L_11 - .L_10)
	.align		4
.L_10:
        /*0040*/ 	.word	index@(_Z12simpleKernelPtyii)
        /*0044*/ 	.word	0x00000000


	//----- nvinfo : EIATTR_REGCOUNT
	.align		4
.L_11:
        /*0048*/ 	.byte	0x04, 0x2f
        /*004a*/ 	.short	(.L_13 - .L_12)
	.align		4
.L_12:
        /*004c*/ 	.word	index@(_Z14rasterizerTestPsyyii)
        /*0050*/ 	.word	0x00000019


	//----- nvinfo : EIATTR_FRAME_SIZE
	.align		4
.L_13:
        /*0054*/ 	.byte	0x04, 0x11
        /*0056*/ 	.short	(.L_15 - .L_14)
	.align		4
.L_14:
        /*0058*/ 	.word	index@($__internal_1_$__cuda_sm3x_div_rn_noftz_f32_slowpath)
        /*005c*/ 	.word	0x00000000


	//----- nvinfo : EIATTR_FRAME_SIZE
	.align		4
.L_15:
        /*0060*/ 	.byte	0x04, 0x11
        /*0062*/ 	.short	(.L_17 - .L_16)
	.align		4
.L_16:
        /*0064*/ 	.word	index@(_Z14rasterizerTestPsyyii)
        /*0068*/ 	.word	0x00000000


	//----- nvinfo : EIATTR_REGCOUNT
	.align		4
.L_17:
        /*006c*/ 	.byte	0x04, 0x2f
        /*006e*/ 	.short	(.L_19 - .L_18)
	.align		4
.L_18:
        /*0070*/ 	.word	index@(_Z14rasterizerTestPtyyii)
        /*0074*/ 	.word	0x00000019


	//----- nvinfo : EIATTR_FRAME_SIZE
	.align		4
.L_19:
        /*0078*/ 	.byte	0x04, 0x11
        /*007a*/ 	.short	(.L_21 - .L_20)
	.align		4
.L_20:
        /*007c*/ 	.word	index@($__internal_0_$__cuda_sm3x_div_rn_noftz_f32_slowpath)
        /*0080*/ 	.word	0x00000000


	//----- nvinfo : EIATTR_FRAME_SIZE
	.align		4
.L_21:
        /*0084*/ 	.byte	0x04, 0x11
        /*0086*/ 	.short	(.L_23 - .L_22)
	.align		4
.L_22:
        /*0088*/ 	.word	index@(_Z14rasterizerTestPtyyii)
        /*008c*/ 	.word	0x00000000


	//----- nvinfo : EIATTR_MIN_STACK_SIZE
	.align		4
.L_23:
        /*0090*/ 	.byte	0x04, 0x12
        /*0092*/ 	.short	(.L_25 - .L_24)
	.align		4
.L_24:
        /*0094*/ 	.word	index@(_Z14rasterizerTestPtyyii)
        /*0098*/ 	.word	0x00000000


	//----- nvinfo : EIATTR_MIN_STACK_SIZE
	.align		4
.L_25:
        /*009c*/ 	.byte	0x04, 0x12
        /*009e*/ 	.short	(.L_27 - .L_26)
	.align		4
.L_26:
        /*00a0*/ 	.word	index@(_Z14rasterizerTestPsyyii)
        /*00a4*/ 	.word	0x00000000


	//----- nvinfo : EIATTR_MIN_STACK_SIZE
	.align		4
.L_27:
        /*00a8*/ 	.byte	0x04, 0x12
        /*00aa*/ 	.short	(.L_29 - .L_28)
	.align		4
.L_28:
        /*00ac*/ 	.word	index@(_Z12simpleKernelPtyii)
        /*00b0*/ 	.word	0x00000000


	//----- nvinfo : EIATTR_MIN_STACK_SIZE
	.align		4
.L_29:
        /*00b4*/ 	.byte	0x04, 0x12
        /*00b6*/ 	.short	(.L_31 - .L_30)
	.align		4
.L_30:
        /*00b8*/ 	.word	index@(_Z12simpleKernelPsyii)
        /*00bc*/ 	.word	0x00000000
.L_31:


//--------------------- .nv.compat                --------------------------
	.section	.nv.compat,"",@"SHT_CUDA_COMPAT_INFO"
	.align	4
        /*0000*/ 	.byte	0x02, 0x09, 0x00, 0x00, 0x02, 0x02, 0x02, 0x00, 0x02, 0x05, 0x05, 0x00, 0x03, 0x07, 0x01, 0x01
        /*0010*/ 	.byte	0x02, 0x03, 0x00, 0x00, 0x02, 0x06, 0x01, 0x00, 0x04, 0x0b, 0x08, 0x00, 0x01, 0x00, 0x00, 0x00
        /*0020*/ 	.byte	0x00, 0x00, 0x00, 0x00


//--------------------- .nv.info._Z14rasterizerTestPtyyii --------------------------
	.section	.nv.info._Z14rasterizerTestPtyyii,"",@"SHT_CUDA_INFO"
	.sectionflags	@""
	.align	4


	//----- nvinfo : EIATTR_CUDA_API_VERSION
	.align		4
        /*0000*/ 	.byte	0x04, 0x37
        /*0002*/ 	.short	(.L_33 - .L_32)
.L_32:
        /*0004*/ 	.word	0x00000082


	//----- nvinfo : EIATTR_KPARAM_INFO
	.align		4
.L_33:
        /*0008*/ 	.byte	0x04, 0x17
        /*000a*/ 	.short	(.L_35 - .L_34)
.L_34:
        /*000c*/ 	.word	0x00000000
        /*0010*/ 	.short	0x0004
        /*0012*/ 	.short	0x001c
        /*0014*/ 	.byte	0x00, 0xf0, 0x11, 0x00


	//----- nvinfo : EIATTR_KPARAM_INFO
	.align		4
.L_35:
        /*0018*/ 	.byte	0x04, 0x17
        /*001a*/ 	.short	(.L_37 - .L_36)
.L_36:
        /*001c*/ 	.word	0x00000000
        /*0020*/ 	.short	0x0003
        /*0022*/ 	.short	0x0018
        /*0024*/ 	.byte	0x00, 0xf0, 0x11, 0x00


	//----- nvinfo : EIATTR_KPARAM_INFO
	.align		4
.L_37:
        /*0028*/ 	.byte	0x04, 0x17
        /*002a*/ 	.short	(.L_39 - .L_38)
.L_38:
        /*002c*/ 	.word	0x00000000
        /*0030*/ 	.short	0x0002
        /*0032*/ 	.short	0x0010
        /*0034*/ 	.byte	0x00, 0xf0, 0x21, 0x00


	//----- nvinfo : EIATTR_KPARAM_INFO
	.align		4
.L_39:
        /*0038*/ 	.byte	0x04, 0x17
        /*003a*/ 	.short	(.L_41 - .L_40)
.L_40:
        /*003c*/ 	.word	0x00000000
        /*0040*/ 	.short	0x0001
        /*0042*/ 	.short	0x0008
        /*0044*/ 	.byte	0x00, 0xf0, 0x21, 0x00


	//----- nvinfo : EIATTR_KPARAM_INFO
	.align		4
.L_41:
        /*0048*/ 	.byte	0x04, 0x17
        /*004a*/ 	.short	(.L_43 - .L_42)
.L_42:
        /*004c*/ 	.word	0x00000000
        /*0050*/ 	.short	0x0000
        /*0052*/ 	.short	0x0000
        /*0054*/ 	.byte	0x00, 0xf5, 0x21, 0x00


	//----- nvinfo : EIATTR_SPARSE_MMA_MASK
	.align		4
.L_43:
        /*0058*/ 	.byte	0x03, 0x50
        /*005a*/ 	.short	0x0000


	//----- nvinfo : EIATTR_MAXREG_COUNT
	.align		4
        /*005c*/ 	.byte	0x03, 0x1b
        /*005e*/ 	.short	0x00ff


	//----- nvinfo : EIATTR_MERCURY_ISA_VERSION
	.align		4
        /*0060*/ 	.byte	0x03, 0x5f
        /*0062*/ 	.short	0x0101


	//----- nvinfo : EIATTR_VRC_CTA_INIT_COUNT
	.align		4
        /*0064*/ 	.byte	0x02, 0x4a
	.zero		1
	.zero		1


	//----- nvinfo : EIATTR_EXIT_INSTR_OFFSETS
	.align		4
        /*0068*/ 	.byte	0x04, 0x1c
        /*006a*/ 	.short	(.L_45 - .L_44)


	//   ....[0]....
.L_44:
        /*006c*/ 	.word	0x00000a70


	//----- nvinfo : EIATTR_CRS_STACK_SIZE
	.align		4
.L_45:
        /*0070*/ 	.byte	0x04, 0x1e
        /*0072*/ 	.short	(.L_47 - .L_46)
.L_46:
        /*0074*/ 	.word	0x00000000


	//----- nvinfo : EIATTR_CBANK_PARAM_SIZE
	.align		4
.L_47:
        /*0078*/ 	.byte	0x03, 0x19
        /*007a*/ 	.short	0x0020


	//----- nvinfo : EIATTR_PARAM_CBANK
	.align		4
        /*007c*/ 	.byte	0x04, 0x0a
        /*007e*/ 	.short	(.L_49 - .L_48)
	.align		4
.L_48:
        /*0080*/ 	.word	index@(.nv.constant0._Z14rasterizerTestPtyyii)
        /*0084*/ 	.short	0x0380
        /*0086*/ 	.short	0x0020


	//----- nvinfo : EIATTR_SW_WAR
	.align		4
.L_49:
        /*0088*/ 	.byte	0x04, 0x36
        /*008a*/ 	.short	(.L_51 - .L_50)
.L_50:
        /*008c*/ 	.word	0x00000008
.L_51:


//--------------------- .nv.info._Z14rasterizerTestPsyyii --------------------------
	.section	.nv.info._Z14rasterizerTestPsyyii,"",@"SHT_CUDA_INFO"
	.sectionflags	@""
	.align	4


	//----- nvinfo : EIATTR_CUDA_API_VERSION
	.align		4
        /*0000*/ 	.byte	0x04, 0x37
        /*0002*/ 	.short	(.L_53 - .L_52)
.L_52:
        /*0004*/ 	.word	0x00000082


	//----- nvinfo : EIATTR_KPARAM_INFO
	.align		4
.L_53:
        /*0008*/ 	.byte	0x04, 0x17
        /*000a*/ 	.short	(.L_55 - .L_54)
.L_54:
        /*000c*/ 	.word	0x00000000
        /*0010*/ 	.short	0x0004
        /*0012*/ 	.short	0x001c
        /*0014*/ 	.byte	0x00, 0xf0, 0x11, 0x00


	//----- nvinfo : EIATTR_KPARAM_INFO
	.align		4
.L_55:
        /*0018*/ 	.byte	0x04, 0x17
        /*001a*/ 	.short	(.L_57 - .L_56)
.L_56:
        /*001c*/ 	.word	0x00000000
        /*0020*/ 	.short	0x0003
        /*0022*/ 	.short	0x0018
        /*0024*/ 	.byte	0x00, 0xf0, 0x11, 0x00


	//----- nvinfo : EIATTR_KPARAM_INFO
	.align		4
.L_57:
        /*0028*/ 	.byte	0x04, 0x17
        /*002a*/ 	.short	(.L_59 - .L_58)
.L_58:
        /*002c*/ 	.word	0x00000000
        /*0030*/ 	.short	0x0002
        /*0032*/ 	.short	0x0010
        /*0034*/ 	.byte	0x00, 0xf0, 0x21, 0x00


	//----- nvinfo : EIATTR_KPARAM_INFO
	.align		4
.L_59:
        /*0038*/ 	.byte	0x04, 0x17
        /*003a*/ 	.short	(.L_61 - .L_60)
.L_60:
        /*003c*/ 	.word	0x00000000
        /*0040*/ 	.short	0x0001
        /*0042*/ 	.short	0x0008
        /*0044*/ 	.byte	0x00, 0xf0, 0x21, 0x00


	//----- nvinfo : EIATTR_KPARAM_INFO
	.align		4
.L_61:
        /*0048*/ 	.byte	0x04, 0x17
        /*004a*/ 	.short	(.L_63 - .L_62)
.L_62:
        /*004c*/ 	.word	0x00000000
        /*0050*/ 	.short	0x0000
        /*0052*/ 	.short	0x0000
        /*0054*/ 	.byte	0x00, 0xf5, 0x21, 0x00


	//----- nvinfo : EIATTR_SPARSE_MMA_MASK
	.align		4
.L_63:
        /*0058*/ 	.byte	0x03, 0x50
        /*005a*/ 	.short	0x0000


	//----- nvinfo : EIATTR_MAXREG_COUNT
	.align		4
        /*005c*/ 	.byte	0x03, 0x1b
        /*005e*/ 	.short	0x00ff


	//----- nvinfo : EIATTR_MERCURY_ISA_VERSION
	.align		4
        /*0060*/ 	.byte	0x03, 0x5f
        /*0062*/ 	.short	0x0101


	//----- nvinfo : EIATTR_VRC_CTA_INIT_COUNT
	.align		4
        /*0064*/ 	.byte	0x02, 0x4a
	.zero		1
	.zero		1


	//----- nvinfo : EIATTR_EXIT_INSTR_OFFSETS
	.align		4
        /*0068*/ 	.byte	0x04, 0x1c
        /*006a*/ 	.short	(.L_65 - .L_64)


	//   ....[0]....
.L_64:
        /*006c*/ 	.word	0x00000a70


	//----- nvinfo : EIATTR_CRS_STACK_SIZE
	.align		4
.L_65:
        /*0070*/ 	.byte	0x04, 0x1e
        /*0072*/ 	.short	(.L_67 - .L_66)
.L_66:
        /*0074*/ 	.word	0x00000000


	//----- nvinfo : EIATTR_CBANK_PARAM_SIZE
	.align		4
.L_67:
        /*0078*/ 	.byte	0x03, 0x19
        /*007a*/ 	.short	0x0020


	//----- nvinfo : EIATTR_PARAM_CBANK
	.align		4
        /*007c*/ 	.byte	0x04, 0x0a
        /*007e*/ 	.short	(.L_69 - .L_68)
	.align		4
.L_68:
        /*0080*/ 	.word	index@(.nv.constant0._Z14rasterizerTestPsyyii)
        /*0084*/ 	.short	0x0380
        /*0086*/ 	.short	0x0020


	//----- nvinfo : EIATTR_SW_WAR
	.align		4
.L_69:
        /*0088*/ 	.byte	0x04, 0x36
        /*008a*/ 	.short	(.L_71 - .L_70)
.L_70:
        /*008c*/ 	.word	0x00000008
.L_71:


//--------------------- .nv.info._Z12simpleKernelPtyii --------------------------
	.section	.nv.info._Z12simpleKernelPtyii,"",@"SHT_CUDA_INFO"
	.sectionflags	@""
	.align	4


	//----- nvinfo : EIATTR_CUDA_API_VERSION
	.align		4
        /*0000*/ 	.byte	0x04, 0x37
        /*0002*/ 	.short	(.L_73 - .L_72)
.L_72:
        /*0004*/ 	.word	0x00000082


	//----- nvinfo : EIATTR_KPARAM_INFO
	.align		4
.L_73:
        /*0008*/ 	.byte	0x04, 0x17
        /*000a*/ 	.short	(.L_75 - .L_74)
.L_74:
        /*000c*/ 	.word	0x00000000
        /*0010*/ 	.short	0x0003
        /*0012*/ 	.short	0x0014
        /*0014*/ 	.byte	0x00, 0xf0, 0x11, 0x00


	//----- nvinfo : EIATTR_KPARAM_INFO
	.align		4
.L_75:
        /*0018*/ 	.byte	0x04, 0x17
        /*001a*/ 	.short	(.L_77 - .L_76)
.L_76:
        /*001c*/ 	.word	0x00000000
        /*0020*/ 	.short	0x0002
        /*0022*/ 	.short	0x0010
        /*0024*/ 	.byte	0x00, 0xf0, 0x11, 0x00


	//----- nvinfo : EIATTR_KPARAM_INFO
	.align		4
.L_77:
        /*0028*/ 	.byte	0x04, 0x17
        /*002a*/ 	.short	(.L_79 - .L_78)
.L_78:
        /*002c*/ 	.word	0x00000000
        /*0030*/ 	.short	0x0001
        /*0032*/ 	.short	0x0008
        /*0034*/ 	.byte	0x00, 0xf0, 0x21, 0x00


	//----- nvinfo : EIATTR_KPARAM_INFO
	.align		4
.L_79:
        /*0038*/ 	.byte	0x04, 0x17
        /*003a*/ 	.short	(.L_81 - .L_80)
.L_80:
        /*003c*/ 	.word	0x00000000
        /*0040*/ 	.short	0x0000
        /*0042*/ 	.short	0x0000
        /*0044*/ 	.byte	0x00, 0xf5, 0x21, 0x00


	//----- nvinfo : EIATTR_SPARSE_MMA_MASK
	.align		4
.L_81:
        /*0048*/ 	.byte	0x03, 0x50
        /*004a*/ 	.short	0x0000


	//----- nvinfo : EIATTR_MAXREG_COUNT
	.align		4
        /*004c*/ 	.byte	0x03, 0x1b
        /*004e*/ 	.short	0x00ff


	//----- nvinfo : EIATTR_MERCURY_ISA_VERSION
	.align		4
        /*0050*/ 	.byte	0x03, 0x5f
        /*0052*/ 	.short	0x0101


	//----- nvinfo : EIATTR_VRC_CTA_INIT_COUNT
	.align		4
        /*0054*/ 	.byte	0x02, 0x4a
	.zero		1
	.zero		1


	//----- nvinfo : EIATTR_EXIT_INSTR_OFFSETS
	.align		4
        /*0058*/ 	.byte	0x04, 0x1c
        /*005a*/ 	.short	(.L_83 - .L_82)


	//   ....[0]....
.L_82:
        /*005c*/ 	.word	0x00000370


	//----- nvinfo : EIATTR_CRS_STACK_SIZE
	.align		4
.L_83:
        /*0060*/ 	.byte	0x04, 0x1e
        /*0062*/ 	.short	(.L_85 - .L_84)
.L_84:
        /*0064*/ 	.word	0x00000000


	//----- nvinfo : EIATTR_CBANK_PARAM_SIZE
	.align		4
.L_85:
        /*0068*/ 	.byte	0x03, 0x19
        /*006a*/ 	.short	0x0018


	//----- nvinfo : EIATTR_PARAM_CBANK
	.align		4
        /*006c*/ 	.byte	0x04, 0x0a
        /*006e*/ 	.short	(.L_87 - .L_86)
	.align		4
.L_86:
        /*0070*/ 	.word	index@(.nv.constant0._Z12simpleKernelPtyii)
        /*0074*/ 	.short	0x0380
        /*0076*/ 	.short	0x0018


	//----- nvinfo : EIATTR_SW_WAR
	.align		4
.L_87:
        /*0078*/ 	.byte	0x04, 0x36
        /*007a*/ 	.short	(.L_89 - .L_88)
.L_88:
        /*007c*/ 	.word	0x00000008
.L_89:


//--------------------- .nv.info._Z12simpleKernelPsyii --------------------------
	.section	.nv.info._Z12simpleKernelPsyii,"",@"SHT_CUDA_INFO"
	.sectionflags	@""
	.align	4


	//----- nvinfo : EIATTR_CUDA_API_VERSION
	.align		4
        /*0000*/ 	.byte	0x04, 0x37
        /*0002*/ 	.short	(.L_91 - .L_90)
.L_90:
        /*0004*/ 	.word	0x00000082


	//----- nvinfo : EIATTR_KPARAM_INFO
	.align		4
.L_91:
        /*0008*/ 	.byte	0x04, 0x17
        /*000a*/ 	.short	(.L_93 - .L_92)
.L_92:
        /*000c*/ 	.word	0x00000000
        /*0010*/ 	.short	0x0003
        /*0012*/ 	.short	0x0014
        /*0014*/ 	.byte	0x00, 0xf0, 0x11, 0x00


	//----- nvinfo : EIATTR_KPARAM_INFO
	.align		4
.L_93:
        /*0018*/ 	.byte	0x04, 0x17
        /*001a*/ 	.short	(.L_95 - .L_94)
.L_94:
        /*001c*/ 	.word	0x00000000
        /*0020*/ 	.short	0x0002
        /*0022*/ 	.short	0x0010
        /*0024*/ 	.byte	0x00, 0xf0, 0x11, 0x00


	//----- nvinfo : EIATTR_KPARAM_INFO
	.align		4
.L_95:
        /*0028*/ 	.byte	0x04, 0x17
        /*002a*/ 	.short	(.L_97 - .L_96)
.L_96:
        /*002c*/ 	.word	0x00000000
        /*0030*/ 	.short	0x0001
        /*0032*/ 	.short	0x0008
        /*0034*/ 	.byte	0x00, 0xf0, 0x21, 0x00


	//----- nvinfo : EIATTR_KPARAM_INFO
	.align		4
.L_97:
        /*0038*/ 	.byte	0x04, 0x17
        /*003a*/ 	.short	(.L_99 - .L_98)
.L_98:
        /*003c*/ 	.word	0x00000000
        /*0040*/ 	.short	0x0000
        /*0042*/ 	.short	0x0000
        /*0044*/ 	.byte	0x00, 0xf5, 0x21, 0x00


	//----- nvinfo : EIATTR_SPARSE_MMA_MASK
	.align		4
.L_99:
        /*0048*/ 	.byte	0x03, 0x50
        /*004a*/ 	.short	0x0000


	//----- nvinfo : EIATTR_MAXREG_COUNT
	.align		4
        /*004c*/ 	.byte	0x03, 0x1b
        /*004e*/ 	.short	0x00ff


	//----- nvinfo : EIATTR_MERCURY_ISA_VERSION
	.align		4
        /*0050*/ 	.byte	0x03, 0x5f
        /*0052*/ 	.short	0x0101


	//----- nvinfo : EIATTR_VRC_CTA_INIT_COUNT
	.align		4
        /*0054*/ 	.byte	0x02, 0x4a
	.zero		1
	.zero		1


	//----- nvinfo : EIATTR_EXIT_INSTR_OFFSETS
	.align		4
        /*0058*/ 	.byte	0x04, 0x1c
        /*005a*/ 	.short	(.L_101 - .L_100)


	//   ....[0]....
.L_100:
        /*005c*/ 	.word	0x00000370


	//----- nvinfo : EIATTR_CRS_STACK_SIZE
	.align		4
.L_101:
        /*0060*/ 	.byte	0x04, 0x1e
        /*0062*/ 	.short	(.L_103 - .L_102)
.L_102:
        /*0064*/ 	.word	0x00000000


	//----- nvinfo : EIATTR_CBANK_PARAM_SIZE
	.align		4
.L_103:
        /*0068*/ 	.byte	0x03, 0x19
        /*006a*/ 	.short	0x0018


	//----- nvinfo : EIATTR_PARAM_CBANK
	.align		4
        /*006c*/ 	.byte	0x04, 0x0a
        /*006e*/ 	.short	(.L_105 - .L_104)
	.align		4
.L_104:
        /*0070*/ 	.word	index@(.nv.constant0._Z12simpleKernelPsyii)
        /*0074*/ 	.short	0x0380
        /*0076*/ 	.short	0x0018


	//----- nvinfo : EIATTR_SW_WAR
	.align		4
.L_105:
        /*0078*/ 	.byte	0x04, 0x36
        /*007a*/ 	.short	(.L_107 - .L_106)
.L_106:
        /*007c*/ 	.word	0x00000008
.L_107:


//--------------------- .nv.callgraph             --------------------------
	.section	.nv.callgraph,"",@"SHT_CUDA_CALLGRAPH"
	.align	4
	.sectionentsize	8
	.align		4
        /*0000*/ 	.word	0x00000000
	.align		4
        /*0004*/ 	.word	0xffffffff
	.align		4
        /*0008*/ 	.word	0x00000000
	.align		4
        /*000c*/ 	.word	0xfffffffe
	.align		4
        /*0010*/ 	.word	0x00000000
	.align		4
        /*0014*/ 	.word	0xfffffffd
	.align		4
        /*0018*/ 	.word	0x00000000
	.align		4
        /*001c*/ 	.word	0xfffffffc


//--------------------- .text._Z14rasterizerTestPtyyii --------------------------
	.section	.text._Z14rasterizerTestPtyyii,"ax",@progbits
	.align	128
        .global         _Z14rasterizerTestPtyyii
        .type           _Z14rasterizerTestPtyyii,@function
        .size           _Z14rasterizerTestPtyyii,(.L_x_80 - _Z14rasterizerTestPtyyii)
        .other          _Z14rasterizerTestPtyyii,@"STO_CUDA_ENTRY STV_DEFAULT"
_Z14rasterizerTestPtyyii:
.text._Z14rasterizerTestPtyyii:
[----:B------:R-:W-:Y:S01]  /*0000*/  LDC R1, c[0x0][0x37c] ;  /* 0x0000df00ff017b82 */ /* 0x000fe20000000800 */
[----:B------:R-:W0:Y:S01]  /*0010*/  S2R R0, SR_TID.X ;  /* 0x0000000000007919 */ /* 0x000e220000002100 */
[----:B------:R-:W1:Y:S06]  /*0020*/  LDCU UR5, c[0x0][0x398] ;  /* 0x00007300ff0577ac */ /* 0x000e6c0008000800 */
[----:B------:R-:W0:Y:S01]  /*0030*/  S2UR UR4, SR_CTAID.X ;  /* 0x00000000000479c3 */ /* 0x000e220000002500 */
[----:B------:R-:W-:Y:S01]  /*0040*/  BSSY.RECONVERGENT B0, `(.L_x_0) ;  /* 0x0000015000007945 */ /* 0x000fe20003800200 */
[----:B------:R-:W2:Y:S06]  /*0050*/  S2R R5, SR_TID.Y ;  /* 0x0000000000057919 */ /* 0x000eac0000002200 */
[----:B------:R-:W0:Y:S08]  /*0060*/  LDC R11, c[0x0][0x360] ;  /* 0x0000d800ff0b7b82 */ /* 0x000e300000000800 */
[----:B------:R-:W2:Y:S01]  /*0070*/  LDC R10, c[0x0][0x364] ;  /* 0x0000d900ff0a7b82 */ /* 0x000ea20000000800 */
[----:B-1----:R-:W-:-:S04]  /*0080*/  I2FP.F32.S32 R13, UR5 ;  /* 0x00000005000d7c45 */ /* 0x002fc80008201400 */
[----:B------:R-:W1:Y:S03]  /*0090*/  MUFU.RCP R2, R13 ;  /* 0x0000000d00027308 */ /* 0x000e660000001000 */
[----:B------:R-:W2:Y:S01]  /*00a0*/  S2UR UR5, SR_CTAID.Y ;  /* 0x00000000000579c3 */ /* 0x000ea20000002600 */
[----:B0-----:R-:W-:-:S05]  /*00b0*/  IMAD R11, R11, UR4, R0 ;  /* 0x000000040b0b7c24 */ /* 0x001fca000f8e0200 */
[----:B------:R-:W-:Y:S01]  /*00c0*/  I2FP.F32.S32 R0, R11 ;  /* 0x0000000b00007245 */ /* 0x000fe20000201400 */
[----:B-1----:R-:W-:-:S03]  /*00d0*/  FFMA R3, -R13, R2, 1 ;  /* 0x3f8000000d037423 */ /* 0x002fc60000000102 */
[----:B------:R-:W0:Y:S01]  /*00e0*/  FCHK P0, R0, R13 ;  /* 0x0000000d00007302 */ /* 0x000e220000000000 */
[----:B------:R-:W-:-:S04]  /*00f0*/  FFMA R3, R2, R3, R2 ;  /* 0x0000000302037223 */ /* 0x000fc80000000002 */
[----:B------:R-:W-:Y:S01]  /*0100*/  FFMA R2, R0, R3, RZ ;  /* 0x0000000300027223 */ /* 0x000fe200000000ff */
[----:B--2---:R-:W-:-:S03]  /*0110*/  IMAD R10, R10, UR5, R5 ;  /* 0x000000050a0a7c24 */ /* 0x004fc6000f8e0205 */
[----:B------:R-:W-:-:S04]  /*0120*/  FFMA R4, -R13, R2, R0 ;  /* 0x000000020d047223 */ /* 0x000fc80000000100 */
[----:B------:R-:W-:Y:S01]  /*0130*/  FFMA R2, R3, R4, R2 ;  /* 0x0000000403027223 */ /* 0x000fe20000000002 */
[----:B0-----:R-:W-:Y:S06]  /*0140*/  @!P0 BRA `(.L_x_1) ;  /* 0x0000000000108947 */ /* 0x001fec0003800000 */
[----:B------:R-:W-:Y:S01]  /*0150*/  IMAD.MOV.U32 R3, RZ, RZ, R13 ;  /* 0x000000ffff037224 */ /* 0x000fe200078e000d */
[----:B------:R-:W-:-:S07]  /*0160*/  MOV R8, 0x180 ;  /* 0x0000018000087802 */ /* 0x000fce0000000f00 */
[----:B------:R-:W-:Y:S05]  /*0170*/  CALL.REL.NOINC `($__internal_0_$__cuda_sm3x_div_rn_noftz_f32_slowpath) ;  /* 0x0000000800407944 */ /* 0x000fea0003c00000 */
[----:B------:R-:W-:-:S07]  /*0180*/  IMAD.MOV.U32 R2, RZ, RZ, R0 ;  /* 0x000000ffff027224 */ /* 0x000fce00078e0000 */
.L_x_1:
[----:B------:R-:W-:Y:S05]  /*0190*/  BSYNC.RECONVERGENT B0 ;  /* 0x0000000000007941 */ /* 0x000fea0003800200 */
.L_x_0:
[----:B------:R-:W0:Y:S01]  /*01a0*/  LDCU UR4, c[0x0][0x39c] ;  /* 0x00007380ff0477ac */ /* 0x000e220008000800 */
[----:B------:R-:W-:Y:S01]  /*01b0*/  I2FP.F32.U32 R0, R10 ;  /* 0x0000000a00007245 */ /* 0x000fe20000201000 */
[----:B------:R-:W-:Y:S01]  /*01c0*/  BSSY.RECONVERGENT B0, `(.L_x_2) ;  /* 0x000000e000007945 */ /* 0x000fe20003800200 */
[----:B0-----:R-:W-:-:S04]  /*01d0*/  I2FP.F32.S32 R15, UR4 ;  /* 0x00000004000f7c45 */ /* 0x001fc80008201400 */
[----:B------:R-:W0:Y:S08]  /*01e0*/  MUFU.RCP R4, R15 ;  /* 0x0000000f00047308 */ /* 0x000e300000001000 */
[----:B------:R-:W1:Y:S01]  /*01f0*/  FCHK P0, R0, R15 ;  /* 0x0000000f00007302 */ /* 0x000e620000000000 */
[----:B0-----:R-:W-:-:S04]  /*0200*/  FFMA R3, -R15, R4, 1 ;  /* 0x3f8000000f037423 */ /* 0x001fc80000000104 */
[----:B------:R-:W-:-:S04]  /*0210*/  FFMA R3, R4, R3, R4 ;  /* 0x0000000304037223 */ /* 0x000fc80000000004 */
[----:B------:R-:W-:-:S04]  /*0220*/  FFMA R4, R0, R3, RZ ;  /* 0x0000000300047223 */ /* 0x000fc800000000ff */
[----:B------:R-:W-:-:S04]  /*0230*/  FFMA R5, -R15, R4, R0 ;  /* 0x000000040f057223 */ /* 0x000fc80000000100 */
[----:B------:R-:W-:Y:S01]  /*0240*/  FFMA R5, R3, R5, R4 ;  /* 0x0000000503057223 */ /* 0x000fe20000000004 */
[----:B-1----:R-:W-:Y:S06]  /*0250*/  @!P0 BRA `(.L_x_3) ;  /* 0x0000000000108947 */ /* 0x002fec0003800000 */
[----:B------:R-:W-:Y:S01]  /*0260*/  IMAD.MOV.U32 R3, RZ, RZ, R15 ;  /* 0x000000ffff037224 */ /* 0x000fe200078e000f */
[----:B------:R-:W-:-:S07]  /*0270*/  MOV R8, 0x290 ;  /* 0x0000029000087802 */ /* 0x000fce0000000f00 */
[----:B------:R-:W-:Y:S05]  /*0280*/  CALL.REL.NOINC `($__internal_0_$__cuda_sm3x_div_rn_noftz_f32_slowpath) ;  /* 0x0000000400fc7944 */ /* 0x000fea0003c00000 */
[----:B------:R-:W-:-:S07]  /*0290*/  MOV R5, R0 ;  /* 0x0000000000057202 */ /* 0x000fce0000000f00 */
.L_x_3:
[----:B------:R-:W-:Y:S05]  /*02a0*/  BSYNC.RECONVERGENT B0 ;  /* 0x0000000000007941 */ /* 0x000fea0003800200 */
.L_x_2:
[----:B------:R-:W0:Y:S01]  /*02b0*/  MUFU.RCP R6, R15 ;  /* 0x0000000f00067308 */ /* 0x000e220000001000 */
[----:B------:R-:W-:Y:S01]  /*02c0*/  VIADD R0, R10, 0xffffffff ;  /* 0xffffffff0a007836 */ /* 0x000fe20000000000 */
[----:B------:R-:W-:Y:S04]  /*02d0*/  BSSY.RECONVERGENT B0, `(.L_x_4) ;  /* 0x000000e000007945 */ /* 0x000fe80003800200 */
[----:B------:R-:W-:-:S04]  /*02e0*/  I2FP.F32.S32 R4, R0 ;  /* 0x0000000000047245 */ /* 0x000fc80000201400 */
        /* <DEDUP_REMOVED lines=8> */
[----:B------:R-:W-:Y:S01]  /*0370*/  MOV R8, 0x3a0 ;  /* 0x000003a000087802 */ /* 0x000fe20000000f00 */
[----:B------:R-:W-:-:S07]  /*0380*/  IMAD.MOV.U32 R3, RZ, RZ, R15 ;  /* 0x000000ffff037224 */ /* 0x000fce00078e000f */
[----:B------:R-:W-:Y:S05]  /*0390*/  CALL.REL.NOINC `($__internal_0_$__cuda_sm3x_div_rn_noftz_f32_slowpath) ;  /* 0x0000000400b87944 */ /* 0x000fea0003c00000 */
[----:B------:R-:W-:-:S07]  /*03a0*/  MOV R7, R0 ;  /* 0x0000000000077202 */ /* 0x000fce0000000f00 */
.L_x_5:
[----:B------:R-:W-:Y:S05]  /*03b0*/  BSYNC.RECONVERGENT B0 ;  /* 0x0000000000007941 */ /* 0x000fea0003800200 */
.L_x_4:
        /* <DEDUP_REMOVED lines=16> */
.L_x_7:
[----:B------:R-:W-:Y:S05]  /*04c0*/  BSYNC.RECONVERGENT B0 ;  /* 0x0000000000007941 */ /* 0x000fea0003800200 */
.L_x_6:
[----:B------:R-:W0:Y:S01]  /*04d0*/  LDCU UR4, c[0x0][0x390] ;  /* 0x00007200ff0477ac */ /* 0x000e220008000800 */
[----:B------:R-:W-:Y:S02]  /*04e0*/  IMAD.MOV.U32 R3, RZ, RZ, -0x3e000000 ;  /* 0xc2000000ff037424 */ /* 0x000fe400078e00ff */
[----:B------:R-:W-:Y:S01]  /*04f0*/  IMAD.MOV.U32 R4, RZ, RZ, R6 ;  /* 0x000000ffff047224 */ /* 0x000fe200078e0006 */
[----:B------:R-:W-:Y:S02]  /*0500*/  UMOV UR5, URZ ;  /* 0x000000ff00057c82 */ /* 0x000fe40008000000 */
[----:B0-----:R-:W5:Y:S01]  /*0510*/  TEX.LL RZ, R12, R6, R3, UR4, 2D, 0x1 ;  /* 0x28ff0403060c7f60 */ /* 0x001f6200089e01ff */
[----:B------:R-:W5:Y:S01]  /*0520*/  TEX.LL RZ, R17, R4, R3, UR4, 2D, 0x1 ;  /* 0x28ff040304117f60 */ /* 0x000f6200089e01ff */
[----:B------:R-:W0:Y:S01]  /*0530*/  MUFU.RCP R14, R15 ;  /* 0x0000000f000e7308 */ /* 0x000e220000001000 */
[----:B------:R-:W-:Y:S01]  /*0540*/  VIADD R0, R10, 0x1 ;  /* 0x000000010a007836 */ /* 0x000fe20000000000 */
[----:B------:R-:W-:Y:S04]  /*0550*/  BSSY.RECONVERGENT B0, `(.L_x_8) ;  /* 0x0000010000007945 */ /* 0x000fe80003800200 */
[----:B------:R-:W-:-:S04]  /*0560*/  I2FP.F32.U32 R8, R0 ;  /* 0x0000000000087245 */ /* 0x000fc80000201000 */
[----:B------:R-:W1:Y:S01]  /*0570*/  FCHK P0, R8, R15 ;  /* 0x0000000f08007302 */ /* 0x000e620000000000 */
[----:B0-----:R-:W-:-:S04]  /*0580*/  FFMA R9, -R15, R14, 1 ;  /* 0x3f8000000f097423 */ /* 0x001fc8000000010e */
[----:B------:R-:W-:-:S04]  /*0590*/  FFMA R0, R14, R9, R14 ;  /* 0x000000090e007223 */ /* 0x000fc8000000000e */
[----:B------:R-:W-:-:S04]  /*05a0*/  FFMA R9, R0, R8, RZ ;  /* 0x0000000800097223 */ /* 0x000fc800000000ff */
[----:B------:R-:W-:-:S04]  /*05b0*/  FFMA R14, -R15, R9, R8 ;  /* 0x000000090f0e7223 */ /* 0x000fc80000000108 */
[----:B------:R-:W-:Y:S01]  /*05c0*/  FFMA R9, R0, R14, R9 ;  /* 0x0000000e00097223 */ /* 0x000fe20000000009 */
[----:B-----5:R-:W-:Y:S02]  /*05d0*/  LOP3.LUT R12, R12, 0xff, RZ, 0xc0, !PT ;  /* 0x000000ff0c0c7812 */ /* 0x020fe400078ec0ff */
[----:B------:R-:W-:Y:S01]  /*05e0*/  LOP3.LUT R17, R17, 0xff, RZ, 0xc0, !PT ;  /* 0x000000ff11117812 */ /* 0x000fe200078ec0ff */
[----:B-1----:R-:W-:Y:S06]  /*05f0*/  @!P0 BRA `(.L_x_9) ;  /* 0x0000000000148947 */ /* 0x002fec0003800000 */
[----:B------:R-:W-:Y:S01]  /*0600*/  MOV R0, R8 ;  /* 0x0000000800007202 */ /* 0x000fe20000000f00 */
[----:B------:R-:W-:Y:S01]  /*0610*/  IMAD.MOV.U32 R3, RZ, RZ, R15 ;  /* 0x000000ffff037224 */ /* 0x000fe200078e000f */
[----:B------:R-:W-:-:S07]  /*0620*/  MOV R8, 0x640 ;  /* 0x0000064000087802 */ /* 0x000fce0000000f00 */
[----:B------:R-:W-:Y:S05]  /*0630*/  CALL.REL.NOINC `($__internal_0_$__cuda_sm3x_div_rn_noftz_f32_slowpath) ;  /* 0x0000000400107944 */ /* 0x000fea0003c00000 */
[----:B------:R-:W-:-:S07]  /*0640*/  IMAD.MOV.U32 R9, RZ, RZ, R0 ;  /* 0x000000ffff097224 */ /* 0x000fce00078e0000 */
.L_x_9:
[----:B------:R-:W-:Y:S05]  /*0650*/  BSYNC.RECONVERGENT B0 ;  /* 0x0000000000007941 */ /* 0x000fea0003800200 */
.L_x_8:
[----:B------:R-:W0:Y:S01]  /*0660*/  LDCU UR4, c[0x0][0x390] ;  /* 0x00007200ff0477ac */ /* 0x000e220008000800 */
[----:B------:R-:W-:Y:S01]  /*0670*/  MOV R8, R6 ;  /* 0x0000000600087202 */ /* 0x000fe20000000f00 */
[----:B------:R-:W-:Y:S01]  /*0680*/  IMAD.MOV.U32 R18, RZ, RZ, -0x3e000000 ;  /* 0xc2000000ff127424 */ /* 0x000fe200078e00ff */
[----:B------:R-:W-:Y:S01]  /*0690*/  MOV R14, R2 ;  /* 0x00000002000e7202 */ /* 0x000fe20000000f00 */
[----:B------:R-:W-:Y:S01]  /*06a0*/  UMOV UR5, URZ ;  /* 0x000000ff00057c82 */ /* 0x000fe20008000000 */
[----:B------:R-:W-:Y:S02]  /*06b0*/  IMAD.MOV.U32 R3, RZ, RZ, R7 ;  /* 0x000000ffff037224 */ /* 0x000fe400078e0007 */
[----:B------:R-:W-:Y:S02]  /*06c0*/  IMAD.MOV.U32 R20, RZ, RZ, R2 ;  /* 0x000000ffff147224 */ /* 0x000fe400078e0002 */
[----:B------:R-:W-:Y:S02]  /*06d0*/  IMAD.MOV.U32 R21, RZ, RZ, R5 ;  /* 0x000000ffff157224 */ /* 0x000fe400078e0005 */
[----:B------:R-:W-:Y:S01]  /*06e0*/  IMAD.MOV.U32 R15, RZ, RZ, R9 ;  /* 0x000000ffff0f7224 */ /* 0x000fe200078e0009 */
[----:B0-----:R-:W5:Y:S01]  /*06f0*/  TEX.LL RZ, R8, R8, R18, UR4, 2D, 0x1 ;  /* 0x28ff041208087f60 */ /* 0x001f6200089e01ff */
[----:B------:R-:W5:Y:S01]  /*0700*/  TEX.LL RZ, R6, R20, R18, UR4, 2D, 0x1 ;  /* 0x28ff041214067f60 */ /* 0x000f6200089e01ff */
[----:B------:R-:W5:Y:S03]  /*0710*/  TEX.LL RZ, R3, R2, R18, UR4, 2D, 0x1 ;  /* 0x28ff041202037f60 */ /* 0x000f6600089e01ff */
[----:B------:R-:W5:Y:S01]  /*0720*/  TEX.LL RZ, R15, R14, R18, UR4, 2D, 0x1 ;  /* 0x28ff04120e0f7f60 */ /* 0x000f6200089e01ff */
[----:B------:R-:W0:Y:S01]  /*0730*/  MUFU.RCP R4, R13 ;  /* 0x0000000d00047308 */ /* 0x000e220000001000 */
[----:B------:R-:W-:Y:S01]  /*0740*/  VIADD R0, R11, 0x1 ;  /* 0x000000010b007836 */ /* 0x000fe20000000000 */
[----:B------:R-:W1:Y:S01]  /*0750*/  LDCU.64 UR6, c[0x0][0x358] ;  /* 0x00006b00ff0677ac */ /* 0x000e620008000a00 */
[----:B------:R-:W-:Y:S03]  /*0760*/  BSSY.RECONVERGENT B0, `(.L_x_10) ;  /* 0x0000015000007945 */ /* 0x000fe60003800200 */
[----:B------:R-:W-:-:S04]  /*0770*/  I2FP.F32.S32 R16, R0 ;  /* 0x0000000000107245 */ /* 0x000fc80000201400 */
[----:B------:R-:W2:Y:S01]  /*0780*/  FCHK P0, R16, R13 ;  /* 0x0000000d10007302 */ /* 0x000ea20000000000 */
[----:B0-----:R-:W-:-:S04]  /*0790*/  FFMA R19, -R13, R4, 1 ;  /* 0x3f8000000d137423 */ /* 0x001fc80000000104 */
[----:B------:R-:W-:-:S04]  /*07a0*/  FFMA R0, R4, R19, R4 ;  /* 0x0000001304007223 */ /* 0x000fc80000000004 */
[----:B------:R-:W-:Y:S01]  /*07b0*/  FFMA R19, R0, R16, RZ ;  /* 0x0000001000137223 */ /* 0x000fe200000000ff */
[----:B------:R-:W-:-:S04]  /*07c0*/  DEPBAR.LE SB5, 0x2 ;  /* 0x0000d0800000791a */ /* 0x000fc80000000000 */
[----:B------:R-:W-:Y:S02]  /*07d0*/  LOP3.LUT R4, R8, 0xff, RZ, 0xc0, !PT ;  /* 0x000000ff08047812 */ /* 0x000fe400078ec0ff */
[----:B------:R-:W-:Y:S02]  /*07e0*/  LOP3.LUT R8, R6, 0xff, RZ, 0xc0, !PT ;  /* 0x000000ff06087812 */ /* 0x000fe400078ec0ff */
[----:B------:R-:W-:Y:S01]  /*07f0*/  IADD3 R4, PT, PT, R4, R17, R12 ;  /* 0x0000001104047210 */ /* 0x000fe20007ffe00c */
[----:B------:R-:W-:Y:S01]  /*0800*/  FFMA R12, -R13, R19, R16 ;  /* 0x000000130d0c7223 */ /* 0x000fe20000000110 */
[----:B-----5:R-:W-:Y:S02]  /*0810*/  LOP3.LUT R3, R3, 0xff, RZ, 0xc0, !PT ;  /* 0x000000ff03037812 */ /* 0x020fe400078ec0ff */
[----:B------:R-:W-:Y:S01]  /*0820*/  LOP3.LUT R15, R15, 0xff, RZ, 0xc0, !PT ;  /* 0x000000ff0f0f7812 */ /* 0x000fe200078ec0ff */
[----:B------:R-:W-:Y:S01]  /*0830*/  FFMA R6, R0, R12, R19 ;  /* 0x0000000c00067223 */ /* 0x000fe20000000013 */
[----:B------:R-:W-:Y:S01]  /*0840*/  IADD3 R4, PT, PT, R8, R3, R4 ;  /* 0x0000000308047210 */ /* 0x000fe20007ffe004 */
[----:B-12---:R-:W-:Y:S06]  /*0850*/  @!P0 BRA `(.L_x_11) ;  /* 0x0000000000148947 */ /* 0x006fec0003800000 */
[----:B------:R-:W-:Y:S01]  /*0860*/  IMAD.MOV.U32 R0, RZ, RZ, R16 ;  /* 0x000000ffff007224 */ /* 0x000fe200078e0010 */
[----:B------:R-:W-:Y:S02]  /*0870*/  MOV R3, R13 ;  /* 0x0000000d00037202 */ /* 0x000fe40000000f00 */
[----:B------:R-:W-:-:S07]  /*0880*/  MOV R8, 0x8a0 ;  /* 0x000008a000087802 */ /* 0x000fce0000000f00 */
[----:B------:R-:W-:Y:S05]  /*0890*/  CALL.REL.NOINC `($__internal_0_$__cuda_sm3x_div_rn_noftz_f32_slowpath) ;  /* 0x0000000000787944 */ /* 0x000fea0003c00000 */
[----:B------:R-:W-:-:S07]  /*08a0*/  IMAD.MOV.U32 R6, RZ, RZ, R0 ;  /* 0x000000ffff067224 */ /* 0x000fce00078e0000 */
.L_x_11:
[----:B------:R-:W-:Y:S05]  /*08b0*/  BSYNC.RECONVERGENT B0 ;  /* 0x0000000000007941 */ /* 0x000fea0003800200 */
.L_x_10:
[----:B------:R-:W0:Y:S01]  /*08c0*/  LDCU UR4, c[0x0][0x390] ;  /* 0x00007200ff0477ac */ /* 0x000e220008000800 */
[----:B------:R-:W-:Y:S01]  /*08d0*/  IMAD.MOV.U32 R17, RZ, RZ, R9 ;  /* 0x000000ffff117224 */ /* 0x000fe200078e0009 */
[----:B------:R-:W-:Y:S01]  /*08e0*/  MOV R12, R6 ;  /* 0x00000006000c7202 */ /* 0x000fe20000000f00 */
[----:B------:R-:W-:Y:S01]  /*08f0*/  IMAD.MOV.U32 R9, RZ, RZ, -0x3e000000 ;  /* 0xc2000000ff097424 */ /* 0x000fe200078e00ff */
[----:B------:R-:W-:Y:S01]  /*0900*/  UMOV UR5, URZ ;  /* 0x000000ff00057c82 */ /* 0x000fe20008000000 */
[----:B------:R-:W-:Y:S02]  /*0910*/  IMAD.MOV.U32 R13, RZ, RZ, R5 ;  /* 0x000000ffff0d7224 */ /* 0x000fe400078e0005 */
[----:B------:R-:W-:Y:S01]  /*0920*/  IMAD.MOV.U32 R16, RZ, RZ, R6 ;  /* 0x000000ffff107224 */ /* 0x000fe200078e0006 */
[----:B0-----:R-:W5:Y:S01]  /*0930*/  TEX.LL RZ, R7, R6, R9, UR4, 2D, 0x1 ;  /* 0x28ff040906077f60 */ /* 0x001f6200089e01ff */
[----:B------:R-:W5:Y:S02]  /*0940*/  TEX.LL RZ, R3, R12, R9, UR4, 2D, 0x1 ;  /* 0x28ff04090c037f60 */ /* 0x000f6400089e01ff */
[----:B------:R0:W5:Y:S01]  /*0950*/  TEX.LL RZ, R8, R16, R9, UR4, 2D, 0x1 ;  /* 0x28ff040910087f60 */ /* 0x00016200089e01ff */
[----:B------:R-:W-:Y:S01]  /*0960*/  IMAD.MOV.U32 R14, RZ, RZ, R2 ;  /* 0x000000ffff0e7224 */ /* 0x000fe200078e0002 */
[----:B0-----:R-:W0:Y:S01]  /*0970*/  LDCU UR4, c[0x0][0x388] ;  /* 0x00007100ff0477ac */ /* 0x001e220008000800 */
[----:B------:R-:W-:-:S04]  /*0980*/  DEPBAR.LE SB5, 0x1 ;  /* 0x0000d0400000791a */ /* 0x000fc80000000000 */
[----:B------:R-:W-:Y:S02]  /*0990*/  LOP3.LUT R0, R7, 0xff, RZ, 0xc0, !PT ;  /* 0x000000ff07007812 */ /* 0x000fe400078ec0ff */
[----:B------:R-:W-:Y:S02]  /*09a0*/  LOP3.LUT R3, R3, 0xff, RZ, 0xc0, !PT ;  /* 0x000000ff03037812 */ /* 0x000fe400078ec0ff */
[----:B------:R-:W-:Y:S02]  /*09b0*/  IADD3 R0, PT, PT, R0, R15, R4 ;  /* 0x0000000f00007210 */ /* 0x000fe40007ffe004 */
[----:B-----5:R-:W-:Y:S02]  /*09c0*/  LOP3.LUT R8, R8, 0xff, RZ, 0xc0, !PT ;  /* 0x000000ff08087812 */ /* 0x020fe400078ec0ff */
[----:B------:R-:W-:Y:S02]  /*09d0*/  IADD3 R3, PT, PT, RZ, -R0, -R3 ;  /* 0x80000000ff037210 */ /* 0x000fe40007ffe803 */
[----:B------:R-:W-:-:S02]  /*09e0*/  MOV R15, R5 ;  /* 0x00000005000f7202 */ /* 0x000fc40000000f00 */
[----:B------:R-:W-:-:S13]  /*09f0*/  ISETP.NE.AND P0, PT, R8, R3, PT ;  /* 0x000000030800720c */ /* 0x000fda0003f05270 */
[----:B0-----:R0:W5:Y:S01]  /*0a00*/  @!P0 TEX.LL RZ, R0, R14, R9, UR4, 2D, 0x1 ;  /* 0x28ff04090e008f60 */ /* 0x00116200089e01ff */
[----:B------:R-:W1:Y:S01]  /*0a10*/  LDC.64 R2, c[0x0][0x380] ;  /* 0x0000e000ff027b82 */ /* 0x000e620000000a00 */
[----:B0-----:R-:W0:Y:S02]  /*0a20*/  LDCU UR4, c[0x0][0x398] ;  /* 0x00007300ff0477ac */ /* 0x001e240008000800 */
[----:B0-----:R-:W-:-:S04]  /*0a30*/  IMAD R11, R10, UR4, R11 ;  /* 0x000000040a0b7c24 */ /* 0x001fc8000f8e020b */
[----:B-1----:R-:W-:Y:S01]  /*0a40*/  IMAD.WIDE R2, R11, 0x2, R2 ;  /* 0x000000020b027825 */ /* 0x002fe200078e0202 */
[----:B-----5:R-:W-:-:S05]  /*0a50*/  SEL R5, R0, RZ, !P0 ;  /* 0x000000ff00057207 */ /* 0x020fca0004000000 */
[----:B------:R-:W-:Y:S01]  /*0a60*/  STG.E.U16 desc[UR6][R2.64], R5 ;  /* 0x0000000502007986 */ /* 0x000fe2000c101506 */
[----:B------:R-:W-:Y:S05]  /*0a70*/  EXIT ;  /* 0x000000000000794d */ /* 0x000fea0003800000 */
        .weak           $__internal_0_$__cuda_sm3x_div_rn_noftz_f32_slowpath
        .type           $__internal_0_$__cuda_sm3x_div_rn_noftz_f32_slowpath,@function
        .size           $__internal_0_$__cuda_sm3x_div_rn_noftz_f32_slowpath,(.L_x_80 - $__internal_0_$__cuda_sm3x_div_rn_noftz_f32_slowpath)
$__internal_0_$__cuda_sm3x_div_rn_noftz_f32_slowpath:
[----:B------:R-:W-:Y:S01]  /*0a80*/  SHF.R.U32.HI R14, RZ, 0x17, R3 ;  /* 0x00000017ff0e7819 */ /* 0x000fe20000011603 */
[----:B------:R-:W-:Y:S01]  /*0a90*/  BSSY.RECONVERGENT B1, `(.L_x_12) ;  /* 0x0000062000017945 */ /* 0x000fe20003800200 */
[----:B------:R-:W-:Y:S02]  /*0aa0*/  SHF.R.U32.HI R16, RZ, 0x17, R0 ;  /* 0x00000017ff107819 */ /* 0x000fe40000011600 */
[----:B------:R-:W-:Y:S02]  /*0ab0*/  LOP3.LUT R14, R14, 0xff, RZ, 0xc0, !PT ;  /* 0x000000ff0e0e7812 */ /* 0x000fe400078ec0ff */
[----:B------:R-:W-:-:S03]  /*0ac0*/  LOP3.LUT R21, R16, 0xff, RZ, 0xc0, !PT ;  /* 0x000000ff10157812 */ /* 0x000fc600078ec0ff */
[----:B------:R-:W-:Y:S02]  /*0ad0*/  VIADD R19, R14, 0xffffffff ;  /* 0xffffffff0e137836 */ /* 0x000fe40000000000 */
[----:B------:R-:W-:-:S03]  /*0ae0*/  VIADD R18, R21, 0xffffffff ;  /* 0xffffffff15127836 */ /* 0x000fc60000000000 */
[----:B------:R-:W-:-:S04]  /*0af0*/  ISETP.GT.U32.AND P0, PT, R19, 0xfd, PT ;  /* 0x000000fd1300780c */ /* 0x000fc80003f04070 */
[----:B------:R-:W-:-:S13]  /*0b00*/  ISETP.GT.U32.OR P0, PT, R18, 0xfd, P0 ;  /* 0x000000fd1200780c */ /* 0x000fda0000704470 */
[----:B------:R-:W-:Y:S01]  /*0b10*/  @!P0 IMAD.MOV.U32 R16, RZ, RZ, RZ ;  /* 0x000000ffff108224 */ /* 0x000fe200078e00ff */
[----:B------:R-:W-:Y:S06]  /*0b20*/  @!P0 BRA `(.L_x_13) ;  /* 0x00000000005c8947 */ /* 0x000fec0003800000 */
[----:B------:R-:W-:Y:S02]  /*0b30*/  FSETP.GTU.FTZ.AND P0, PT, |R0|, +INF , PT ;  /* 0x7f8000000000780b */ /* 0x000fe40003f1c200 */
[----:B------:R-:W-:-:S04]  /*0b40*/  FSETP.GTU.FTZ.AND P1, PT, |R3|, +INF , PT ;  /* 0x7f8000000300780b */ /* 0x000fc80003f3c200 */
[----:B------:R-:W-:-:S13]  /*0b50*/  PLOP3.LUT P0, PT, P0, P1, PT, 0xf8, 0x8f ;  /* 0x00000000008f781c */ /* 0x000fda0000703f70 */
[----:B------:R-:W-:Y:S05]  /*0b60*/  @P0 BRA `(.L_x_14) ;  /* 0x00000004004c0947 */ /* 0x000fea0003800000 */
[----:B------:R-:W-:-:S13]  /*0b70*/  LOP3.LUT P0, RZ, R3, 0x7fffffff, R0, 0xc8, !PT ;  /* 0x7fffffff03ff7812 */ /* 0x000fda000780c800 */
[----:B------:R-:W-:Y:S05]  /*0b80*/  @!P0 BRA `(.L_x_15) ;  /* 0x00000004003c8947 */ /* 0x000fea0003800000 */
[C---:B------:R-:W-:Y:S02]  /*0b90*/  FSETP.NEU.FTZ.AND P2, PT, |R0|.reuse, +INF , PT ;  /* 0x7f8000000000780b */ /* 0x040fe40003f5d200 */
[----:B------:R-:W-:Y:S02]  /*0ba0*/  FSETP.NEU.FTZ.AND P1, PT, |R3|, +INF , PT ;  /* 0x7f8000000300780b */ /* 0x000fe40003f3d200 */
[----:B------:R-:W-:-:S11]  /*0bb0*/  FSETP.NEU.FTZ.AND P0, PT, |R0|, +INF , PT ;  /* 0x7f8000000000780b */ /* 0x000fd60003f1d200 */
[----:B------:R-:W-:Y:S05]  /*0bc0*/  @!P1 BRA !P2, `(.L_x_15) ;  /* 0x00000004002c9947 */ /* 0x000fea0005000000 */
[----:B------:R-:W-:-:S04]  /*0bd0*/  LOP3.LUT P2, RZ, R0, 0x7fffffff, RZ, 0xc0, !PT ;  /* 0x7fffffff00ff7812 */ /* 0x000fc8000784c0ff */
[----:B------:R-:W-:-:S13]  /*0be0*/  PLOP3.LUT P1, PT, P1, P2, PT, 0x2f, 0xf2 ;  /* 0x0000000000f2781c */ /* 0x000fda0000f24577 */
[----:B------:R-:W-:Y:S05]  /*0bf0*/  @P1 BRA `(.L_x_16) ;  /* 0x0000000400181947 */ /* 0x000fea0003800000 */
[----:B------:R-:W-:-:S04]  /*0c00*/  LOP3.LUT P1, RZ, R3, 0x7fffffff, RZ, 0xc0, !PT ;  /* 0x7fffffff03ff7812 */ /* 0x000fc8000782c0ff */
[----:B------:R-:W-:-:S13]  /*0c10*/  PLOP3.LUT P0, PT, P0, P1, PT, 0x2f, 0xf2 ;  /* 0x0000000000f2781c */ /* 0x000fda0000702577 */
[----:B------:R-:W-:Y:S05]  /*0c20*/  @P0 BRA `(.L_x_17) ;  /* 0x0000000400000947 */ /* 0x000fea0003800000 */
[----:B------:R-:W-:Y:S02]  /*0c30*/  ISETP.GE.AND P0, PT, R18, RZ, PT ;  /* 0x000000ff1200720c */ /* 0x000fe40003f06270 */
[----:B------:R-:W-:-:S11]  /*0c40*/  ISETP.GE.AND P1, PT, R19, RZ, PT ;  /* 0x000000ff1300720c */ /* 0x000fd60003f26270 */
[----:B------:R-:W-:Y:S01]  /*0c50*/  @P0 MOV R16, RZ ;  /* 0x000000ff00100202 */ /* 0x000fe20000000f00 */
[----:B------:R-:W-:Y:S02]  /*0c60*/  @!P0 IMAD.MOV.U32 R16, RZ, RZ, -0x40 ;  /* 0xffffffc0ff108424 */ /* 0x000fe400078e00ff */
[----:B------:R-:W-:Y:S01]  /*0c70*/  @!P0 FFMA R0, R0, 1.84467440737095516160e+19, RZ ;  /* 0x5f80000000008823 */ /* 0x000fe200000000ff */
[----:B------:R-:W-:Y:S01]  /*0c80*/  @!P1 FFMA R3, R3, 1.84467440737095516160e+19, RZ ;  /* 0x5f80000003039823 */ /* 0x000fe200000000ff */
[----:B------:R-:W-:-:S07]  /*0c90*/  @!P1 VIADD R16, R16, 0x40 ;  /* 0x0000004010109836 */ /* 0x000fce0000000000 */
.L_x_13:
[----:B------:R-:W-:Y:S01]  /*0ca0*/  LEA R18, R14, 0xc0800000, 0x17 ;  /* 0xc08000000e127811 */ /* 0x000fe200078eb8ff */
[----:B------:R-:W-:Y:S01]  /*0cb0*/  VIADD R21, R21, 0xffffff81 ;  /* 0xffffff8115157836 */ /* 0x000fe20000000000 */
[----:B------:R-:W-:Y:S02]  /*0cc0*/  BSSY.RECONVERGENT B2, `(.L_x_18) ;  /* 0x0000035000027945 */ /* 0x000fe40003800200 */
[----:B------:R-:W-:Y:S01]  /*0cd0*/  IADD3 R20, PT, PT, -R18, R3, RZ ;  /* 0x0000000312147210 */ /* 0x000fe20007ffe1ff */
[C---:B------:R-:W-:Y:S01]  /*0ce0*/  IMAD R0, R21.reuse, -0x800000, R0 ;  /* 0xff80000015007824 */ /* 0x040fe200078e0200 */
[----:B------:R-:W-:Y:S02]  /*0cf0*/  IADD3 R21, PT, PT, R21, 0x7f, -R14 ;  /* 0x0000007f15157810 */ /* 0x000fe40007ffe80e */
[----:B------:R-:W0:Y:S01]  /*0d00*/  MUFU.RCP R3, R20 ;  /* 0x0000001400037308 */ /* 0x000e220000001000 */
[----:B------:R-:W-:Y:S02]  /*0d10*/  FADD.FTZ R19, -R20, -RZ ;  /* 0x800000ff14137221 */ /* 0x000fe40000010100 */
[----:B------:R-:W-:-:S02]  /*0d20*/  IMAD.IADD R21, R21, 0x1, R16 ;  /* 0x0000000115157824 */ /* 0x000fc400078e0210 */
[----:B0-----:R-:W-:-:S04]  /*0d30*/  FFMA R18, R3, R19, 1 ;  /* 0x3f80000003127423 */ /* 0x001fc80000000013 */
[----:B------:R-:W-:-:S04]  /*0d40*/  FFMA R3, R3, R18, R3 ;  /* 0x0000001203037223 */ /* 0x000fc80000000003 */
[----:B------:R-:W-:-:S04]  /*0d50*/  FFMA R18, R0, R3, RZ ;  /* 0x0000000300127223 */ /* 0x000fc800000000ff */
[----:B------:R-:W-:-:S04]  /*0d60*/  FFMA R22, R19, R18, R0 ;  /* 0x0000001213167223 */ /* 0x000fc80000000000 */
[----:B------:R-:W-:-:S04]  /*0d70*/  FFMA R18, R3, R22, R18 ;  /* 0x0000001603127223 */ /* 0x000fc80000000012 */
[----:B------:R-:W-:-:S04]  /*0d80*/  FFMA R19, R19, R18, R0 ;  /* 0x0000001213137223 */ /* 0x000fc80000000000 */
[----:B------:R-:W-:-:S05]  /*0d90*/  FFMA R0, R3, R19, R18 ;  /* 0x0000001303007223 */ /* 0x000fca0000000012 */
[----:B------:R-:W-:-:S04]  /*0da0*/  SHF.R.U32.HI R14, RZ, 0x17, R0 ;  /* 0x00000017ff0e7819 */ /* 0x000fc80000011600 */
[----:B------:R-:W-:-:S04]  /*0db0*/  LOP3.LUT R14, R14, 0xff, RZ, 0xc0, !PT ;  /* 0x000000ff0e0e7812 */ /* 0x000fc800078ec0ff */
[----:B------:R-:W-:-:S05]  /*0dc0*/  IADD3 R20, PT, PT, R14, R21, RZ ;  /* 0x000000150e147210 */ /* 0x000fca0007ffe0ff */
[----:B------:R-:W-:-:S05]  /*0dd0*/  VIADD R14, R20, 0xffffffff ;  /* 0xffffffff140e7836 */ /* 0x000fca0000000000 */
[----:B------:R-:W-:-:S13]  /*0de0*/  ISETP.GE.U32.AND P0, PT, R14, 0xfe, PT ;  /* 0x000000fe0e00780c */ /* 0x000fda0003f06070 */
[----:B------:R-:W-:Y:S05]  /*0df0*/  @!P0 BRA `(.L_x_19) ;  /* 0x0000000000808947 */ /* 0x000fea0003800000 */
[----:B------:R-:W-:-:S13]  /*0e00*/  ISETP.GT.AND P0, PT, R20, 0xfe, PT ;  /* 0x000000fe1400780c */ /* 0x000fda0003f04270 */
[----:B------:R-:W-:Y:S05]  /*0e10*/  @P0 BRA `(.L_x_20) ;  /* 0x00000000006c0947 */ /* 0x000fea0003800000 */
[----:B------:R-:W-:-:S13]  /*0e20*/  ISETP.GE.AND P0, PT, R20, 0x1, PT ;  /* 0x000000011400780c */ /* 0x000fda0003f06270 */
[----:B------:R-:W-:Y:S05]  /*0e30*/  @P0 BRA `(.L_x_21) ;  /* 0x0000000000740947 */ /* 0x000fea0003800000 */
[----:B------:R-:W-:Y:S02]  /*0e40*/  ISETP.GE.AND P0, PT, R20, -0x18, PT ;  /* 0xffffffe81400780c */ /* 0x000fe40003f06270 */
[----:B------:R-:W-:-:S11]  /*0e50*/  LOP3.LUT R0, R0, 0x80000000, RZ, 0xc0, !PT ;  /* 0x8000000000007812 */ /* 0x000fd600078ec0ff */
[----:B------:R-:W-:Y:S05]  /*0e60*/  @!P0 BRA `(.L_x_21) ;  /* 0x0000000000688947 */ /* 0x000fea0003800000 */
[CCC-:B------:R-:W-:Y:S01]  /*0e70*/  FFMA.RZ R14, R3.reuse, R19.reuse, R18.reuse ;  /* 0x00000013030e7223 */ /* 0x1c0fe2000000c012 */
[C---:B------:R-:W-:Y:S02]  /*0e80*/  ISETP.NE.AND P2, PT, R20.reuse, RZ, PT ;  /* 0x000000ff1400720c */ /* 0x040fe40003f45270 */
[----:B------:R-:W-:Y:S02]  /*0e90*/  ISETP.NE.AND P1, PT, R20, RZ, PT ;  /* 0x000000ff1400720c */ /* 0x000fe40003f25270 */
[----:B------:R-:W-:Y:S01]  /*0ea0*/  LOP3.LUT R16, R14, 0x7fffff, RZ, 0xc0, !PT ;  /* 0x007fffff0e107812 */ /* 0x000fe200078ec0ff */
[CCC-:B------:R-:W-:Y:S01]  /*0eb0*/  FFMA.RP R14, R3.reuse, R19.reuse, R18.reuse ;  /* 0x00000013030e7223 */ /* 0x1c0fe20000008012 */
[----:B------:R-:W-:Y:S01]  /*0ec0*/  FFMA.RM R3, R3, R19, R18 ;  /* 0x0000001303037223 */ /* 0x000fe20000004012 */
[----:B------:R-:W-:Y:S01]  /*0ed0*/  VIADD R19, R20, 0x20 ;  /* 0x0000002014137836 */ /* 0x000fe20000000000 */
[----:B------:R-:W-:Y:S02]  /*0ee0*/  LOP3.LUT R16, R16, 0x800000, RZ, 0xfc, !PT ;  /* 0x0080000010107812 */ /* 0x000fe400078efcff */
[----:B------:R-:W-:-:S02]  /*0ef0*/  IADD3 R18, PT, PT, -R20, RZ, RZ ;  /* 0x000000ff14127210 */ /* 0x000fc40007ffe1ff */
[----:B------:R-:W-:Y:S02]  /*0f00*/  SHF.L.U32 R19, R16, R19, RZ ;  /* 0x0000001310137219 */ /* 0x000fe400000006ff */
[----:B------:R-:W-:Y:S02]  /*0f10*/  FSETP.NEU.FTZ.AND P0, PT, R14, R3, PT ;  /* 0x000000030e00720b */ /* 0x000fe40003f1d000 */
[----:B------:R-:W-:Y:S02]  /*0f20*/  SEL R3, R18, RZ, P2 ;  /* 0x000000ff12037207 */ /* 0x000fe40001000000 */
[----:B------:R-:W-:Y:S02]  /*0f30*/  ISETP.NE.AND P1, PT, R19, RZ, P1 ;  /* 0x000000ff1300720c */ /* 0x000fe40000f25270 */
[----:B------:R-:W-:Y:S02]  /*0f40*/  SHF.R.U32.HI R3, RZ, R3, R16 ;  /* 0x00000003ff037219 */ /* 0x000fe40000011610 */
[----:B------:R-:W-:-:S02]  /*0f50*/  PLOP3.LUT P0, PT, P0, P1, PT, 0xf8, 0x8f ;  /* 0x00000000008f781c */ /* 0x000fc40000703f70 */
[----:B------:R-:W-:Y:S02]  /*0f60*/  SHF.R.U32.HI R19, RZ, 0x1, R3 ;  /* 0x00000001ff137819 */ /* 0x000fe40000011603 */
[----:B------:R-:W-:-:S04]  /*0f70*/  SEL R14, RZ, 0x1, !P0 ;  /* 0x00000001ff0e7807 */ /* 0x000fc80004000000 */
[----:B------:R-:W-:-:S04]  /*0f80*/  LOP3.LUT R14, R14, 0x1, R19, 0xf8, !PT ;  /* 0x000000010e0e7812 */ /* 0x000fc800078ef813 */
[----:B------:R-:W-:-:S05]  /*0f90*/  LOP3.LUT R14, R14, R3, RZ, 0xc0, !PT ;  /* 0x000000030e0e7212 */ /* 0x000fca00078ec0ff */
[----:B------:R-:W-:-:S05]  /*0fa0*/  IMAD.IADD R19, R19, 0x1, R14 ;  /* 0x0000000113137824 */ /* 0x000fca00078e020e */
[----:B------:R-:W-:Y:S01]  /*0fb0*/  LOP3.LUT R0, R19, R0, RZ, 0xfc, !PT ;  /* 0x0000000013007212 */ /* 0x000fe200078efcff */
[----:B------:R-:W-:Y:S06]  /*0fc0*/  BRA `(.L_x_21) ;  /* 0x0000000000107947 */ /* 0x000fec0003800000 */
.L_x_20:
[----:B------:R-:W-:-:S04]  /*0fd0*/  LOP3.LUT R0, R0, 0x80000000, RZ, 0xc0, !PT ;  /* 0x8000000000007812 */ /* 0x000fc800078ec0ff */
[----:B------:R-:W-:Y:S01]  /*0fe0*/  LOP3.LUT R0, R0, 0x7f800000, RZ, 0xfc, !PT ;  /* 0x7f80000000007812 */ /* 0x000fe200078efcff */
[----:B------:R-:W-:Y:S06]  /*0ff0*/  BRA `(.L_x_21) ;  /* 0x0000000000047947 */ /* 0x000fec0003800000 */
.L_x_19:
[----:B------:R-:W-:-:S07]  /*1000*/  IMAD R0, R21, 0x800000, R0 ;  /* 0x0080000015007824 */ /* 0x000fce00078e0200 */
.L_x_21:
[----:B------:R-:W-:Y:S05]  /*1010*/  BSYNC.RECONVERGENT B2 ;  /* 0x0000000000027941 */ /* 0x000fea0003800200 */
.L_x_18:
[----:B------:R-:W-:Y:S05]  /*1020*/  BRA `(.L_x_22) ;  /* 0x0000000000207947 */ /* 0x000fea0003800000 */
.L_x_17:
[----:B------:R-:W-:-:S04]  /*1030*/  LOP3.LUT R0, R3, 0x80000000, R0, 0x48, !PT ;  /* 0x8000000003007812 */ /* 0x000fc800078e4800 */
[----:B------:R-:W-:Y:S01]  /*1040*/  LOP3.LUT R0, R0, 0x7f800000, RZ, 0xfc, !PT ;  /* 0x7f80000000007812 */ /* 0x000fe200078efcff */
[----:B------:R-:W-:Y:S06]  /*1050*/  BRA `(.L_x_22) ;  /* 0x0000000000147947 */ /* 0x000fec0003800000 */
.L_x_16:
[----:B------:R-:W-:Y:S01]  /*1060*/  LOP3.LUT R0, R3, 0x80000000, R0, 0x48, !PT ;  /* 0x8000000003007812 */ /* 0x000fe200078e4800 */
[----:B------:R-:W-:Y:S06]  /*1070*/  BRA `(.L_x_22) ;  /* 0x00000000000c7947 */ /* 0x000fec0003800000 */
.L_x_15:
[----:B------:R-:W0:Y:S01]  /*1080*/  MUFU.RSQ R0, -QNAN ;  /* 0xffc0000000007908 */ /* 0x000e220000001400 */
[----:B------:R-:W-:Y:S05]  /*1090*/  BRA `(.L_x_22) ;  /* 0x0000000000047947 */ /* 0x000fea0003800000 */
.L_x_14:
[----:B------:R-:W-:-:S07]  /*10a0*/  FADD.FTZ R0, R0, R3 ;  /* 0x0000000300007221 */ /* 0x000fce0000010000 */
.L_x_22:
[----:B------:R-:W-:Y:S05]  /*10b0*/  BSYNC.RECONVERGENT B1 ;  /* 0x0000000000017941 */ /* 0x000fea0003800200 */
.L_x_12:
[----:B------:R-:W-:Y:S01]  /*10c0*/  MOV R18, R8 ;  /* 0x0000000800127202 */ /* 0x000fe20000000f00 */
[----:B------:R-:W-:-:S04]  /*10d0*/  IMAD.MOV.U32 R19, RZ, RZ, 0x0 ;  /* 0x00000000ff137424 */ /* 0x000fc800078e00ff */
[----:B0-----:R-:W-:Y:S05]  /*10e0*/  RET.REL.NODEC R18 `(_Z14rasterizerTestPtyyii) ;  /* 0xffffffec12c47950 */ /* 0x001fea0003c3ffff */
.L_x_23:
[----:B------:R-:W-:-:S00]  /*10f0*/  BRA `(.L_x_23) ;  /* 0xfffffffc00fc7947 */ /* 0x000fc0000383ffff */
[----:B------:R-:W-:-:S00]  /*1100*/  NOP ;  /* 0x0000000000007918 */ /* 0x000fc00000000000 */
[----:B------:R-:W-:-:S00]  /*1110*/  NOP ;  /* 0x0000000000007918 */ /* 0x000fc00000000000 */
[----:B------:R-:W-:-:S00]  /*1120*/  NOP ;  /* 0x0000000000007918 */ /* 0x000fc00000000000 */
[----:B------:R-:W-:-:S00]  /*1130*/  NOP ;  /* 0x0000000000007918 */ /* 0x000fc00000000000 */
[----:B------:R-:W-:-:S00]  /*1140*/  NOP ;  /* 0x0000000000007918 */ /* 0x000fc00000000000 */
[----:B------:R-:W-:-:S00]  /*1150*/  NOP ;  /* 0x0000000000007918 */ /* 0x000fc00000000000 */
[----:B------:R-:W-:-:S00]  /*1160*/  NOP ;  /* 0x0000000000007918 */ /* 0x000fc00000000000 */
[----:B------:R-:W-:-:S00]  /*1170*/  NOP ;  /* 0x0000000000007918 */ /* 0x000fc00000000000 */
.L_x_80:


//--------------------- .text._Z14rasterizerTestPsyyii --------------------------
	.section	.text._Z14rasterizerTestPsyyii,"ax",@progbits
	.align	128
        .global         _Z14rasterizerTestPsyyii
        .type           _Z14rasterizerTestPsyyii,@function
        .size           _Z14rasterizerTestPsyyii,(.L_x_81 - _Z14rasterizerTestPsyyii)
        .other          _Z14rasterizerTestPsyyii,@"STO_CUDA_ENTRY STV_DEFAULT"
_Z14rasterizerTestPsyyii:
.text._Z14rasterizerTestPsyyii:
        /* <DEDUP_REMOVED lines=23> */
[----:B------:R-:W-:Y:S05]  /*0170*/  CALL.REL.NOINC `($__internal_1_$__cuda_sm3x_div_rn_noftz_f32_slowpath) ;  /* 0x0000000800407944 */ /* 0x000fea0003c00000 */
[----:B------:R-:W-:-:S07]  /*0180*/  IMAD.MOV.U32 R2, RZ, RZ, R0 ;  /* 0x000000ffff027224 */ /* 0x000fce00078e0000 */
.L_x_25:
[----:B------:R-:W-:Y:S05]  /*0190*/  BSYNC.RECONVERGENT B0 ;  /* 0x0000000000007941 */ /* 0x000fea0003800200 */
.L_x_24:
        /* <DEDUP_REMOVED lines=14> */
[----:B------:R-:W-:Y:S05]  /*0280*/  CALL.REL.NOINC `($__internal_1_$__cuda_sm3x_div_rn_noftz_f32_slowpath) ;  /* 0x0000000400fc7944 */ /* 0x000fea0003c00000 */
[----:B------:R-:W-:-:S07]  /*0290*/  MOV R5, R0 ;  /* 0x0000000000057202 */ /* 0x000fce0000000f00 */
.L_x_27:
[----:B------:R-:W-:Y:S05]  /*02a0*/  BSYNC.RECONVERGENT B0 ;  /* 0x0000000000007941 */ /* 0x000fea0003800200 */
.L_x_26:
        /* <DEDUP_REMOVED lines=14> */
[----:B------:R-:W-:Y:S05]  /*0390*/  CALL.REL.NOINC `($__internal_1_$__cuda_sm3x_div_rn_noftz_f32_slowpath) ;  /* 0x0000000400b87944 */ /* 0x000fea0003c00000 */
[----:B------:R-:W-:-:S07]  /*03a0*/  MOV R7, R0 ;  /* 0x0000000000077202 */ /* 0x000fce0000000f00 */
.L_x_29:
[----:B------:R-:W-:Y:S05]  /*03b0*/  BSYNC.RECONVERGENT B0 ;  /* 0x0000000000007941 */ /* 0x000fea0003800200 */
.L_x_28:
        /* <DEDUP_REMOVED lines=16> */
.L_x_31:
[----:B------:R-:W-:Y:S05]  /*04c0*/  BSYNC.RECONVERGENT B0 ;  /* 0x0000000000007941 */ /* 0x000fea0003800200 */
.L_x_30:
        /* <DEDUP_REMOVED lines=22> */
[----:B------:R-:W-:Y:S05]  /*0630*/  CALL.REL.NOINC `($__internal_1_$__cuda_sm3x_div_rn_noftz_f32_slowpath) ;  /* 0x0000000400107944 */ /* 0x000fea0003c00000 */
[----:B------:R-:W-:-:S07]  /*0640*/  IMAD.MOV.U32 R9, RZ, RZ, R0 ;  /* 0x000000ffff097224 */ /* 0x000fce00078e0000 */
.L_x_33:
[----:B------:R-:W-:Y:S05]  /*0650*/  BSYNC.RECONVERGENT B0 ;  /* 0x0000000000007941 */ /* 0x000fea0003800200 */
.L_x_32:
        /* <DEDUP_REMOVED lines=35> */
[----:B------:R-:W-:Y:S05]  /*0890*/  CALL.REL.NOINC `($__internal_1_$__cuda_sm3x_div_rn_noftz_f32_slowpath) ;  /* 0x0000000000787944 */ /* 0x000fea0003c00000 */
[----:B------:R-:W-:-:S07]  /*08a0*/  IMAD.MOV.U32 R6, RZ, RZ, R0 ;  /* 0x000000ffff067224 */ /* 0x000fce00078e0000 */
.L_x_35:
[----:B------:R-:W-:Y:S05]  /*08b0*/  BSYNC.RECONVERGENT B0 ;  /* 0x0000000000007941 */ /* 0x000fea0003800200 */
.L_x_34:
        /* <DEDUP_REMOVED lines=28> */
        .weak           $__internal_1_$__cuda_sm3x_div_rn_noftz_f32_slowpath
        .type           $__internal_1_$__cuda_sm3x_div_rn_noftz_f32_slowpath,@function
        .size           $__internal_1_$__cuda_sm3x_div_rn_noftz_f32_slowpath,(.L_x_81 - $__internal_1_$__cuda_sm3x_div_rn_noftz_f32_slowpath)
$__internal_1_$__cuda_sm3x_div_rn_noftz_f32_slowpath:
        /* <DEDUP_REMOVED lines=34> */
.L_x_37:
        /* <DEDUP_REMOVED lines=51> */
.L_x_44:
[----:B------:R-:W-:-:S04]  /*0fd0*/  LOP3.LUT R0, R0, 0x80000000, RZ, 0xc0, !PT ;  /* 0x8000000000007812 */ /* 0x000fc800078ec0ff */
[----:B------:R-:W-:Y:S01]  /*0fe0*/  LOP3.LUT R0, R0, 0x7f800000, RZ, 0xfc, !PT ;  /* 0x7f80000000007812 */ /* 0x000fe200078efcff */
[----:B------:R-:W-:Y:S06]  /*0ff0*/  BRA `(.L_x_45) ;  /* 0x0000000000047947 */ /* 0x000fec0003800000 */
.L_x_43:
[----:B------:R-:W-:-:S07]  /*1000*/  IMAD R0, R21, 0x800000, R0 ;  /* 0x0080000015007824 */ /* 0x000fce00078e0200 */
.L_x_45:
[----:B------:R-:W-:Y:S05]  /*1010*/  BSYNC.RECONVERGENT B2 ;  /* 0x0000000000027941 */ /* 0x000fea0003800200 */
.L_x_42:
[----:B------:R-:W-:Y:S05]  /*1020*/  BRA `(.L_x_46) ;  /* 0x0000000000207947 */ /* 0x000fea0003800000 */
.L_x_41:
[----:B------:R-:W-:-:S04]  /*1030*/  LOP3.LUT R0, R3, 0x80000000, R0, 0x48, !PT ;  /* 0x8000000003007812 */ /* 0x000fc800078e4800 */
[----:B------:R-:W-:Y:S01]  /*1040*/  LOP3.LUT R0, R0, 0x7f800000, RZ, 0xfc, !PT ;  /* 0x7f80000000007812 */ /* 0x000fe200078efcff */
[----:B------:R-:W-:Y:S06]  /*1050*/  BRA `(.L_x_46) ;  /* 0x0000000000147947 */ /* 0x000fec0003800000 */
.L_x_40:
[----:B------:R-:W-:Y:S01]  /*1060*/  LOP3.LUT R0, R3, 0x80000000, R0, 0x48, !PT ;  /* 0x8000000003007812 */ /* 0x000fe200078e4800 */
[----:B------:R-:W-:Y:S06]  /*1070*/  BRA `(.L_x_46) ;  /* 0x00000000000c7947 */ /* 0x000fec0003800000 */
.L_x_39:
[----:B------:R-:W0:Y:S01]  /*1080*/  MUFU.RSQ R0, -QNAN ;  /* 0xffc0000000007908 */ /* 0x000e220000001400 */
[----:B------:R-:W-:Y:S05]  /*1090*/  BRA `(.L_x_46) ;  /* 0x0000000000047947 */ /* 0x000fea0003800000 */
.L_x_38:
[----:B------:R-:W-:-:S07]  /*10a0*/  FADD.FTZ R0, R0, R3 ;  /* 0x0000000300007221 */ /* 0x000fce0000010000 */
.L_x_46:
[----:B------:R-:W-:Y:S05]  /*10b0*/  BSYNC.RECONVERGENT B1 ;  /* 0x0000000000017941 */ /* 0x000fea0003800200 */
.L_x_36:
[----:B------:R-:W-:Y:S01]  /*10c0*/  MOV R18, R8 ;  /* 0x0000000800127202 */ /* 0x000fe20000000f00 */
[----:B------:R-:W-:-:S04]  /*10d0*/  IMAD.MOV.U32 R19, RZ, RZ, 0x0 ;  /* 0x00000000ff137424 */ /* 0x000fc800078e00ff */
[----:B0-----:R-:W-:Y:S05]  /*10e0*/  RET.REL.NODEC R18 `(_Z14rasterizerTestPsyyii) ;  /* 0xffffffec12c47950 */ /* 0x001fea0003c3ffff */
.L_x_47:
        /* <DEDUP_REMOVED lines=9> */
.L_x_81:


//--------------------- .text._Z12simpleKernelPtyii --------------------------
	.section	.text._Z12simpleKernelPtyii,"ax",@progbits
	.align	128
        .global         _Z12simpleKernelPtyii
        .type           _Z12simpleKernelPtyii,@function
        .size           _Z12simpleKernelPtyii,(.L_x_82 - _Z12simpleKernelPtyii)
        .other          _Z12simpleKernelPtyii,@"STO_CUDA_ENTRY STV_DEFAULT"
_Z12simpleKernelPtyii:
.text._Z12simpleKernelPtyii:
        /* <DEDUP_REMOVED lines=21> */
[----:B------:R-:W-:-:S07]  /*0150*/  MOV R6, 0x170 ;  /* 0x0000017000067802 */ /* 0x000fce0000000f00 */
[----:B------:R-:W-:Y:S05]  /*0160*/  CALL.REL.NOINC `($__internal_2_$__cuda_sm3x_div_rn_noftz_f32_slowpath) ;  /* 0x0000000000847944 */ /* 0x000fea0003c00000 */
[----:B------:R-:W-:-:S07]  /*0170*/  IMAD.MOV.U32 R2, RZ, RZ, R0 ;  /* 0x000000ffff027224 */ /* 0x000fce00078e0000 */
.L_x_49:
[----:B------:R-:W-:Y:S05]  /*0180*/  BSYNC.RECONVERGENT B0 ;  /* 0x0000000000007941 */ /* 0x000fea0003800200 */
.L_x_48:
[----:B------:R-:W0:Y:S01]  /*0190*/  LDCU UR4, c[0x0][0x394] ;  /* 0x00007280ff0477ac */ /* 0x000e220008000800 */
[----:B------:R-:W-:Y:S01]  /*01a0*/  I2FP.F32.U32 R0, R5 ;  /* 0x0000000500007245 */ /* 0x000fe20000201000 */
[----:B------:R-:W-:Y:S01]  /*01b0*/  BSSY.RECONVERGENT B0, `(.L_x_50) ;  /* 0x000000f000007945 */ /* 0x000fe20003800200 */
[----:B------:R-:W1:Y:S01]  /*01c0*/  LDCU.64 UR6, c[0x0][0x358] ;  /* 0x00006b00ff0677ac */ /* 0x000e620008000a00 */
[----:B0-----:R-:W-:-:S04]  /*01d0*/  I2FP.F32.S32 R7, UR4 ;  /* 0x0000000400077c45 */ /* 0x001fc80008201400 */
[----:B------:R-:W0:Y:S08]  /*01e0*/  MUFU.RCP R6, R7 ;  /* 0x0000000700067308 */ /* 0x000e300000001000 */
[----:B------:R-:W2:Y:S01]  /*01f0*/  FCHK P0, R0, R7 ;  /* 0x0000000700007302 */ /* 0x000ea20000000000 */
[----:B0-----:R-:W-:-:S04]  /*0200*/  FFMA R3, -R7, R6, 1 ;  /* 0x3f80000007037423 */ /* 0x001fc80000000106 */
[----:B------:R-:W-:-:S04]  /*0210*/  FFMA R3, R6, R3, R6 ;  /* 0x0000000306037223 */ /* 0x000fc80000000006 */
[----:B------:R-:W-:-:S04]  /*0220*/  FFMA R6, R0, R3, RZ ;  /* 0x0000000300067223 */ /* 0x000fc800000000ff */
[----:B------:R-:W-:-:S04]  /*0230*/  FFMA R8, -R7, R6, R0 ;  /* 0x0000000607087223 */ /* 0x000fc80000000100 */
[----:B------:R-:W-:Y:S01]  /*0240*/  FFMA R3, R3, R8, R6 ;  /* 0x0000000803037223 */ /* 0x000fe20000000006 */
[----:B-12---:R-:W-:Y:S06]  /*0250*/  @!P0 BRA `(.L_x_51) ;  /* 0x0000000000108947 */ /* 0x006fec0003800000 */
[----:B------:R-:W-:Y:S01]  /*0260*/  IMAD.MOV.U32 R3, RZ, RZ, R7 ;  /* 0x000000ffff037224 */ /* 0x000fe200078e0007 */
[----:B------:R-:W-:-:S07]  /*0270*/  MOV R6, 0x290 ;  /* 0x0000029000067802 */ /* 0x000fce0000000f00 */
[----:B------:R-:W-:Y:S05]  /*0280*/  CALL.REL.NOINC `($__internal_2_$__cuda_sm3x_div_rn_noftz_f32_slowpath) ;  /* 0x00000000003c7944 */ /* 0x000fea0003c00000 */
[----:B------:R-:W-:-:S07]  /*0290*/  IMAD.MOV.U32 R3, RZ, RZ, R0 ;  /* 0x000000ffff037224 */ /* 0x000fce00078e0000 */
.L_x_51:
[----:B------:R-:W-:Y:S05]  /*02a0*/  BSYNC.RECONVERGENT B0 ;  /* 0x0000000000007941 */ /* 0x000fea0003800200 */
.L_x_50:
[----:B------:R-:W0:Y:S01]  /*02b0*/  LDCU UR4, c[0x0][0x388] ;  /* 0x00007100ff0477ac */ /* 0x000e220008000800 */
[----:B------:R-:W-:Y:S01]  /*02c0*/  IMAD.MOV.U32 R0, RZ, RZ, -0x3e000000 ;  /* 0xc2000000ff007424 */ /* 0x000fe200078e00ff */
[----:B------:R-:W-:-:S03]  /*02d0*/  UMOV UR5, URZ ;  /* 0x000000ff00057c82 */ /* 0x000fc60008000000 */
[----:B0-----:R0:W5:Y:S01]  /*02e0*/  TEX.LL RZ, R2, R2, R0, UR4, 2D, 0x1 ;  /* 0x28ff040002027f60 */ /* 0x00116200089e01ff */
[----:B------:R-:W1:Y:S01]  /*02f0*/  LDC.64 R6, c[0x0][0x380] ;  /* 0x0000e000ff067b82 */ /* 0x000e620000000a00 */
[----:B0-----:R-:W0:Y:S02]  /*0300*/  LDCU UR4, c[0x0][0x390] ;  /* 0x00007200ff0477ac */ /* 0x001e240008000800 */
[----:B0-----:R-:W-:-:S04]  /*0310*/  IMAD R9, R5, UR4, R4 ;  /* 0x0000000405097c24 */ /* 0x001fc8000f8e0204 */
[----:B-1----:R-:W-:Y:S01]  /*0320*/  IMAD.WIDE R6, R9, 0x2, R6 ;  /* 0x0000000209067825 */ /* 0x002fe200078e0206 */
[----:B-----5:R-:W0:Y:S02]  /*0330*/  I2F.F64.U16 R4, R2 ;  /* 0x0000000200047312 */ /* 0x020e240000101800 */
[----:B0-----:R-:W-:-:S10]  /*0340*/  DMUL R4, R4, 0.5 ;  /* 0x3fe0000004047828 */ /* 0x001fd40000000000 */
[----:B------:R-:W0:Y:S02]  /*0350*/  F2I.F64.TRUNC R5, R4 ;  /* 0x0000000400057311 */ /* 0x000e24000030d100 */
[----:B0-----:R-:W-:Y:S01]  /*0360*/  STG.E.U16 desc[UR6][R6.64], R5 ;  /* 0x0000000506007986 */ /* 0x001fe2000c101506 */
[----:B------:R-:W-:Y:S05]  /*0370*/  EXIT ;  /* 0x000000000000794d */ /* 0x000fea0003800000 */
        .weak           $__internal_2_$__cuda_sm3x_div_rn_noftz_f32_slowpath
        .type           $__internal_2_$__cuda_sm3x_div_rn_noftz_f32_slowpath,@function
        .size           $__internal_2_$__cuda_sm3x_div_rn_noftz_f32_slowpath,(.L_x_82 - $__internal_2_$__cuda_sm3x_div_rn_noftz_f32_slowpath)
$__internal_2_$__cuda_sm3x_div_rn_noftz_f32_slowpath:
        /* <DEDUP_REMOVED lines=29> */
[----:B------:R-:W-:Y:S02]  /*0550*/  @P0 IMAD.MOV.U32 R7, RZ, RZ, RZ ;  /* 0x000000ffff070224 */ /* 0x000fe400078e00ff */
[----:B------:R-:W-:Y:S01]  /*0560*/  @!P0 FFMA R0, R0, 1.84467440737095516160e+19, RZ ;  /* 0x5f80000000008823 */ /* 0x000fe200000000ff */
[----:B------:R-:W-:Y:S02]  /*0570*/  @!P0 IMAD.MOV.U32 R7, RZ, RZ, -0x40 ;  /* 0xffffffc0ff078424 */ /* 0x000fe400078e00ff */
[----:B------:R-:W-:Y:S02]  /*0580*/  @!P1 FFMA R3, R3, 1.84467440737095516160e+19, RZ ;  /* 0x5f80000003039823 */ /* 0x000fe400000000ff */
[----:B------:R-:W-:-:S07]  /*0590*/  @!P1 VIADD R7, R7, 0x40 ;  /* 0x0000004007079836 */ /* 0x000fce0000000000 */
.L_x_53:
[----:B------:R-:W-:Y:S01]  /*05a0*/  LEA R8, R12, 0xc0800000, 0x17 ;  /* 0xc08000000c087811 */ /* 0x000fe200078eb8ff */
[----:B------:R-:W-:Y:S04]  /*05b0*/  BSSY.RECONVERGENT B2, `(.L_x_58) ;  /* 0x0000036000027945 */ /* 0x000fe80003800200 */
[----:B------:R-:W-:Y:S02]  /*05c0*/  IMAD.IADD R8, R3, 0x1, -R8 ;  /* 0x0000000103087824 */ /* 0x000fe400078e0a08 */
[----:B------:R-:W-:Y:S02]  /*05d0*/  VIADD R3, R10, 0xffffff81 ;  /* 0xffffff810a037836 */ /* 0x000fe40000000000 */
[----:B------:R0:W1:Y:S01]  /*05e0*/  MUFU.RCP R9, R8 ;  /* 0x0000000800097308 */ /* 0x0000620000001000 */
[----:B------:R-:W-:Y:S01]  /*05f0*/  FADD.FTZ R11, -R8, -RZ ;  /* 0x800000ff080b7221 */ /* 0x000fe20000010100 */
[C---:B------:R-:W-:Y:S01]  /*0600*/  IMAD R0, R3.reuse, -0x800000, R0 ;  /* 0xff80000003007824 */ /* 0x040fe200078e0200 */
[----:B0-----:R-:W-:-:S05]  /*0610*/  IADD3 R8, PT, PT, R3, 0x7f, -R12 ;  /* 0x0000007f03087810 */ /* 0x001fca0007ffe80c */
[----:B------:R-:W-:Y:S02]  /*0620*/  IMAD.IADD R8, R8, 0x1, R7 ;  /* 0x0000000108087824 */ /* 0x000fe400078e0207 */
[----:B-1----:R-:W-:-:S04]  /*0630*/  FFMA R10, R9, R11, 1 ;  /* 0x3f800000090a7423 */ /* 0x002fc8000000000b */
[----:B------:R-:W-:-:S04]  /*0640*/  FFMA R14, R9, R10, R9 ;  /* 0x0000000a090e7223 */ /* 0x000fc80000000009 */
[----:B------:R-:W-:-:S04]  /*0650*/  FFMA R9, R0, R14, RZ ;  /* 0x0000000e00097223 */ /* 0x000fc800000000ff */
[----:B------:R-:W-:-:S04]  /*0660*/  FFMA R10, R11, R9, R0 ;  /* 0x000000090b0a7223 */ /* 0x000fc80000000000 */
[----:B------:R-:W-:-:S04]  /*0670*/  FFMA R9, R14, R10, R9 ;  /* 0x0000000a0e097223 */ /* 0x000fc80000000009 */
[----:B------:R-:W-:-:S04]  /*0680*/  FFMA R10, R11, R9, R0 ;  /* 0x000000090b0a7223 */ /* 0x000fc80000000000 */
[----:B------:R-:W-:-:S05]  /*0690*/  FFMA R0, R14, R10, R9 ;  /* 0x0000000a0e007223 */ /* 0x000fca0000000009 */
[----:B------:R-:W-:-:S04]  /*06a0*/  SHF.R.U32.HI R3, RZ, 0x17, R0 ;  /* 0x00000017ff037819 */ /* 0x000fc80000011600 */
[----:B------:R-:W-:-:S05]  /*06b0*/  LOP3.LUT R3, R3, 0xff, RZ, 0xc0, !PT ;  /* 0x000000ff03037812 */ /* 0x000fca00078ec0ff */
[----:B------:R-:W-:-:S04]  /*06c0*/  IMAD.IADD R11, R3, 0x1, R8 ;  /* 0x00000001030b7824 */ /* 0x000fc800078e0208 */
        /* <DEDUP_REMOVED lines=11> */
[CCC-:B------:R-:W-:Y:S01]  /*0780*/  FFMA.RM R8, R14.reuse, R10.reuse, R9.reuse ;  /* 0x0000000a0e087223 */ /* 0x1c0fe20000004009 */
[C---:B------:R-:W-:Y:S02]  /*0790*/  ISETP.NE.AND P2, PT, R11.reuse, RZ, PT ;  /* 0x000000ff0b00720c */ /* 0x040fe40003f45270 */
[----:B------:R-:W-:Y:S02]  /*07a0*/  ISETP.NE.AND P1, PT, R11, RZ, PT ;  /* 0x000000ff0b00720c */ /* 0x000fe40003f25270 */
[----:B------:R-:W-:Y:S01]  /*07b0*/  LOP3.LUT R7, R3, 0x7fffff, RZ, 0xc0, !PT ;  /* 0x007fffff03077812 */ /* 0x000fe200078ec0ff */
[----:B------:R-:W-:Y:S01]  /*07c0*/  FFMA.RP R3, R14, R10, R9 ;  /* 0x0000000a0e037223 */ /* 0x000fe20000008009 */
[----:B------:R-:W-:Y:S02]  /*07d0*/  VIADD R10, R11, 0x20 ;  /* 0x000000200b0a7836 */ /* 0x000fe40000000000 */
[----:B------:R-:W-:Y:S01]  /*07e0*/  LOP3.LUT R7, R7, 0x800000, RZ, 0xfc, !PT ;  /* 0x0080000007077812 */ /* 0x000fe200078efcff */
[----:B------:R-:W-:Y:S01]  /*07f0*/  IMAD.MOV R9, RZ, RZ, -R11 ;  /* 0x000000ffff097224 */ /* 0x000fe200078e0a0b */
[----:B------:R-:W-:-:S02]  /*0800*/  FSETP.NEU.FTZ.AND P0, PT, R3, R8, PT ;  /* 0x000000080300720b */ /* 0x000fc40003f1d000 */
[----:B------:R-:W-:Y:S02]  /*0810*/  SHF.L.U32 R10, R7, R10, RZ ;  /* 0x0000000a070a7219 */ /* 0x000fe400000006ff */
[----:B------:R-:W-:Y:S02]  /*0820*/  SEL R8, R9, RZ, P2 ;  /* 0x000000ff09087207 */ /* 0x000fe40001000000 */
[----:B------:R-:W-:Y:S02]  /*0830*/  ISETP.NE.AND P1, PT, R10, RZ, P1 ;  /* 0x000000ff0a00720c */ /* 0x000fe40000f25270 */
[----:B------:R-:W-:Y:S02]  /*0840*/  SHF.R.U32.HI R8, RZ, R8, R7 ;  /* 0x00000008ff087219 */ /* 0x000fe40000011607 */
[----:B------:R-:W-:Y:S02]  /*0850*/  PLOP3.LUT P0, PT, P0, P1, PT, 0xf8, 0x8f ;  /* 0x00000000008f781c */ /* 0x000fe40000703f70 */
[----:B------:R-:W-:-:S02]  /*0860*/  SHF.R.U32.HI R10, RZ, 0x1, R8 ;  /* 0x00000001ff0a7819 */ /* 0x000fc40000011608 */
[----:B------:R-:W-:-:S04]  /*0870*/  SEL R3, RZ, 0x1, !P0 ;  /* 0x00000001ff037807 */ /* 0x000fc80004000000 */
[----:B------:R-:W-:-:S04]  /*0880*/  LOP3.LUT R3, R3, 0x1, R10, 0xf8, !PT ;  /* 0x0000000103037812 */ /* 0x000fc800078ef80a */
[----:B------:R-:W-:-:S05]  /*0890*/  LOP3.LUT R3, R3, R8, RZ, 0xc0, !PT ;  /* 0x0000000803037212 */ /* 0x000fca00078ec0ff */
[----:B------:R-:W-:-:S05]  /*08a0*/  IMAD.IADD R3, R10, 0x1, R3 ;  /* 0x000000010a037824 */ /* 0x000fca00078e0203 */
[----:B------:R-:W-:Y:S01]  /*08b0*/  LOP3.LUT R0, R3, R0, RZ, 0xfc, !PT ;  /* 0x0000000003007212 */ /* 0x000fe200078efcff */
[----:B------:R-:W-:Y:S06]  /*08c0*/  BRA `(.L_x_61) ;  /* 0x0000000000107947 */ /* 0x000fec0003800000 */
.L_x_60:
[----:B------:R-:W-:-:S04]  /*08d0*/  LOP3.LUT R0, R0, 0x80000000, RZ, 0xc0, !PT ;  /* 0x8000000000007812 */ /* 0x000fc800078ec0ff */
[----:B------:R-:W-:Y:S01]  /*08e0*/  LOP3.LUT R0, R0, 0x7f800000, RZ, 0xfc, !PT ;  /* 0x7f80000000007812 */ /* 0x000fe200078efcff */
[----:B------:R-:W-:Y:S06]  /*08f0*/  BRA `(.L_x_61) ;  /* 0x0000000000047947 */ /* 0x000fec0003800000 */
.L_x_59:
[----:B------:R-:W-:-:S07]  /*0900*/  IMAD R0, R8, 0x800000, R0 ;  /* 0x0080000008007824 */ /* 0x000fce00078e0200 */
.L_x_61:
[----:B------:R-:W-:Y:S05]  /*0910*/  BSYNC.RECONVERGENT B2 ;  /* 0x0000000000027941 */ /* 0x000fea0003800200 */
.L_x_58:
[----:B------:R-:W-:Y:S05]  /*0920*/  BRA `(.L_x_62) ;  /* 0x0000000000207947 */ /* 0x000fea0003800000 */
.L_x_57:
[----:B------:R-:W-:-:S04]  /*0930*/  LOP3.LUT R0, R3, 0x80000000, R0, 0x48, !PT ;  /* 0x8000000003007812 */ /* 0x000fc800078e4800 */
[----:B------:R-:W-:Y:S01]  /*0940*/  LOP3.LUT R0, R0, 0x7f800000, RZ, 0xfc, !PT ;  /* 0x7f80000000007812 */ /* 0x000fe200078efcff */
[----:B------:R-:W-:Y:S06]  /*0950*/  BRA `(.L_x_62) ;  /* 0x0000000000147947 */ /* 0x000fec0003800000 */
.L_x_56:
[----:B------:R-:W-:Y:S01]  /*0960*/  LOP3.LUT R0, R3, 0x80000000, R0, 0x48, !PT ;  /* 0x8000000003007812 */ /* 0x000fe200078e4800 */
[----:B------:R-:W-:Y:S06]  /*0970*/  BRA `(.L_x_62) ;  /* 0x00000000000c7947 */ /* 0x000fec0003800000 */
.L_x_55:
[----:B------:R-:W0:Y:S01]  /*0980*/  MUFU.RSQ R0, -QNAN ;  /* 0xffc0000000007908 */ /* 0x000e220000001400 */
[----:B------:R-:W-:Y:S05]  /*0990*/  BRA `(.L_x_62) ;  /* 0x0000000000047947 */ /* 0x000fea0003800000 */
.L_x_54:
[----:B------:R-:W-:-:S07]  /*09a0*/  FADD.FTZ R0, R0, R3 ;  /* 0x0000000300007221 */ /* 0x000fce0000010000 */
.L_x_62:
[----:B------:R-:W-:Y:S05]  /*09b0*/  BSYNC.RECONVERGENT B1 ;  /* 0x0000000000017941 */ /* 0x000fea0003800200 */
.L_x_52:
[----:B------:R-:W-:-:S04]  /*09c0*/  IMAD.MOV.U32 R7, RZ, RZ, 0x0 ;  /* 0x00000000ff077424 */ /* 0x000fc800078e00ff */
[----:B0-----:R-:W-:Y:S05]  /*09d0*/  RET.REL.NODEC R6 `(_Z12simpleKernelPtyii) ;  /* 0xfffffff406887950 */ /* 0x001fea0003c3ffff */
.L_x_63:
        /* <DEDUP_REMOVED lines=10> */
.L_x_82:


//--------------------- .text._Z12simpleKernelPsyii --------------------------
	.section	.text._Z12simpleKernelPsyii,"ax",@progbits
	.align	128
        .global         _Z12simpleKernelPsyii
        .type           _Z12simpleKernelPsyii,@function
        .size           _Z12simpleKernelPsyii,(.L_x_83 - _Z12simpleKernelPsyii)
        .other          _Z12simpleKernelPsyii,@"STO_CUDA_ENTRY STV_DEFAULT"
_Z12simpleKernelPsyii:
.text._Z12simpleKernelPsyii:
        /* <DEDUP_REMOVED lines=22> */
[----:B------:R-:W-:Y:S05]  /*0160*/  CALL.REL.NOINC `($__internal_3_$__cuda_sm3x_div_rn_noftz_f32_slowpath) ;  /* 0x0000000000847944 */ /* 0x000fea0003c00000 */
[----:B------:R-:W-:-:S07]  /*0170*/  IMAD.MOV.U32 R2, RZ, RZ, R0 ;  /* 0x000000ffff027224 */ /* 0x000fce00078e0000 */
.L_x_65:
[----:B------:R-:W-:Y:S05]  /*0180*/  BSYNC.RECONVERGENT B0 ;  /* 0x0000000000007941 */ /* 0x000fea0003800200 */
.L_x_64:
        /* <DEDUP_REMOVED lines=15> */
[----:B------:R-:W-:Y:S05]  /*0280*/  CALL.REL.NOINC `($__internal_3_$__cuda_sm3x_div_rn_noftz_f32_slowpath) ;  /* 0x00000000003c7944 */ /* 0x000fea0003c00000 */
[----:B------:R-:W-:-:S07]  /*0290*/  IMAD.MOV.U32 R3, RZ, RZ, R0 ;  /* 0x000000ffff037224 */ /* 0x000fce00078e0000 */
.L_x_67:
[----:B------:R-:W-:Y:S05]  /*02a0*/  BSYNC.RECONVERGENT B0 ;  /* 0x0000000000007941 */ /* 0x000fea0003800200 */
.L_x_66:
        /* <DEDUP_REMOVED lines=8> */
[----:B-----5:R-:W0:Y:S02]  /*0330*/  I2F.F64.S16 R4, R2 ;  /* 0x0000000200047312 */ /* 0x020e240000101c00 */
[----:B0-----:R-:W-:-:S10]  /*0340*/  DMUL R4, R4, 0.5 ;  /* 0x3fe0000004047828 */ /* 0x001fd40000000000 */
[----:B------:R-:W0:Y:S02]  /*0350*/  F2I.F64.TRUNC R5, R4 ;  /* 0x0000000400057311 */ /* 0x000e24000030d100 */
[----:B0-----:R-:W-:Y:S01]  /*0360*/  STG.E.U16 desc[UR6][R6.64], R5 ;  /* 0x0000000506007986 */ /* 0x001fe2000c101506 */
[----:B------:R-:W-:Y:S05]  /*0370*/  EXIT ;  /* 0x000000000000794d */ /* 0x000fea0003800000 */
        .weak           $__internal_3_$__cuda_sm3x_div_rn_noftz_f32_slowpath
        .type           $__internal_3_$__cuda_sm3x_div_rn_noftz_f32_slowpath,@function
        .size           $__internal_3_$__cuda_sm3x_div_rn_noftz_f32_slowpath,(.L_x_83 - $__internal_3_$__cuda_sm3x_div_rn_noftz_f32_slowpath)
$__internal_3_$__cuda_sm3x_div_rn_noftz_f32_slowpath:
        /* <DEDUP_REMOVED lines=34> */
.L_x_69:
        /* <DEDUP_REMOVED lines=51> */
.L_x_76:
[----:B------:R-:W-:-:S04]  /*08d0*/  LOP3.LUT R0, R0, 0x80000000, RZ, 0xc0, !PT ;  /* 0x8000000000007812 */ /* 0x000fc800078ec0ff */
[----:B------:R-:W-:Y:S01]  /*08e0*/  LOP3.LUT R0, R0, 0x7f800000, RZ, 0xfc, !PT ;  /* 0x7f80000000007812 */ /* 0x000fe200078efcff */
[----:B------:R-:W-:Y:S06]  /*08f0*/  BRA `(.L_x_77) ;  /* 0x0000000000047947 */ /* 0x000fec0003800000 */
.L_x_75:
[----:B------:R-:W-:-:S07]  /*0900*/  IMAD R0, R8, 0x800000, R0 ;  /* 0x0080000008007824 */ /* 0x000fce00078e0200 */
.L_x_77:
[----:B------:R-:W-:Y:S05]  /*0910*/  BSYNC.RECONVERGENT B2 ;  /* 0x0000000000027941 */ /* 0x000fea0003800200 */
.L_x_74:
[----:B------:R-:W-:Y:S05]  /*0920*/  BRA `(.L_x_78) ;  /* 0x0000000000207947 */ /* 0x000fea0003800000 */
.L_x_73:
[----:B------:R-:W-:-:S04]  /*0930*/  LOP3.LUT R0, R3, 0x80000000, R0, 0x48, !PT ;  /* 0x8000000003007812 */ /* 0x000fc800078e4800 */
[----:B------:R-:W-:Y:S01]  /*0940*/  LOP3.LUT R0, R0, 0x7f800000, RZ, 0xfc, !PT ;  /* 0x7f80000000007812 */ /* 0x000fe200078efcff */
[----:B------:R-:W-:Y:S06]  /*0950*/  BRA `(.L_x_78) ;  /* 0x0000000000147947 */ /* 0x000fec0003800000 */
.L_x_72:
[----:B------:R-:W-:Y:S01]  /*0960*/  LOP3.LUT R0, R3, 0x80000000, R0, 0x48, !PT ;  /* 0x8000000003007812 */ /* 0x000fe200078e4800 */
[----:B------:R-:W-:Y:S06]  /*0970*/  BRA `(.L_x_78) ;  /* 0x00000000000c7947 */ /* 0x000fec0003800000 */
.L_x_71:
[----:B------:R-:W0:Y:S01]  /*0980*/  MUFU.RSQ R0, -QNAN ;  /* 0xffc0000000007908 */ /* 0x000e220000001400 */
[----:B------:R-:W-:Y:S05]  /*0990*/  BRA `(.L_x_78) ;  /* 0x0000000000047947 */ /* 0x000fea0003800000 */
.L_x_70:
[----:B------:R-:W-:-:S07]  /*09a0*/  FADD.FTZ R0, R0, R3 ;  /* 0x0000000300007221 */ /* 0x000fce0000010000 */
.L_x_78:
[----:B------:R-:W-:Y:S05]  /*09b0*/  BSYNC.RECONVERGENT B1 ;  /* 0x0000000000017941 */ /* 0x000fea0003800200 */
.L_x_68:
[----:B------:R-:W-:-:S04]  /*09c0*/  IMAD.MOV.U32 R7, RZ, RZ, 0x0 ;  /* 0x00000000ff077424 */ /* 0x000fc800078e00ff */
[----:B0-----:R-:W-:Y:S05]  /*09d0*/  RET.REL.NODEC R6 `(_Z12simpleKernelPsyii) ;  /* 0xfffffff406887950 */ /* 0x001fea0003c3ffff */
.L_x_79:
        /* <DEDUP_REMOVED lines=10> */
.L_x_83:


//--------------------- .nv.shared.reserved.0     --------------------------
	.section	.nv.shared.reserved.0,"aw",@nobits
	.weak		__nv_reservedSMEM_offset_0_alias
	.size		__nv_reservedSMEM_offset_0_alias, 0, 64
	.other		__nv_reservedSMEM_offset_0_alias,@"STO_CUDA_RESERVED_SHARED STV_DEFAULT"
__nv_reservedSMEM_offset_0_alias:
	.zero		0
	.zero		64


//--------------------- .nv.constant0._Z14rasterizerTestPtyyii --------------------------
	.section	.nv.constant0._Z14rasterizerTestPtyyii,"a",@progbits
	.sectionflags	@""
	.align	4
.nv.constant0._Z14rasterizerTestPtyyii:
	.zero		928


//--------------------- .nv.constant0._Z14rasterizerTestPsyyii --------------------------
	.section	.nv.constant0._Z14rasterizerTestPsyyii,"a",@progbits
	.sectionflags	@""
	.align	4
.nv.constant0._Z14rasterizerTestPsyyii:
	.zero		928


//--------------------- .nv.constant0._Z12simpleKernelPtyii --------------------------
	.section	.nv.constant0._Z12simpleKernelPtyii,"a",@progbits
	.sectionflags	@""
	.align	4
.nv.constant0._Z12simpleKernelPtyii:
	.zero		920


//--------------------- .nv.constant0._Z12simpleKernelPsyii --------------------------
	.section	.nv.constant0._Z12simpleKernelPsyii,"a",@progbits
	.sectionflags	@""
	.align	4
.nv.constant0._Z12simpleKernelPsyii:
	.zero		920


//--------------------- SYMBOLS --------------------------

	.type		.nv.reservedSmem.offset0,@object
	.size		.nv.reservedSmem.offset0,0x4
